//
// Generated by NVIDIA NVVM Compiler
//
// Compiler Build ID: CL-36424714
// Cuda compilation tools, release 13.0, V13.0.88
// Based on NVVM 20.0.0
//

.version 9.0
.target sm_100
.address_size 64

	// .globl	_Z16LU_FactorizationPdS_S_i

.visible .entry _Z16LU_FactorizationPdS_S_i(
	.param .u64 .ptr .align 1 _Z16LU_FactorizationPdS_S_i_param_0,
	.param .u64 .ptr .align 1 _Z16LU_FactorizationPdS_S_i_param_1,
	.param .u64 .ptr .align 1 _Z16LU_FactorizationPdS_S_i_param_2,
	.param .u32 _Z16LU_FactorizationPdS_S_i_param_3
)
{
	.reg .pred 	%p<40>;
	.reg .b16 	%rs<19>;
	.reg .b32 	%r<244>;
	.reg .b64 	%rd<127>;
	.reg .b64 	%fd<242>;

	ld.param.u64 	%rd12, [_Z16LU_FactorizationPdS_S_i_param_0];
	ld.param.u64 	%rd13, [_Z16LU_FactorizationPdS_S_i_param_1];
	ld.param.u64 	%rd14, [_Z16LU_FactorizationPdS_S_i_param_2];
	ld.param.u32 	%r101, [_Z16LU_FactorizationPdS_S_i_param_3];
	cvta.to.global.u64 	%rd1, %rd14;
	cvta.to.global.u64 	%rd2, %rd13;
	cvta.to.global.u64 	%rd3, %rd12;
	setp.lt.s32 	%p1, %r101, 1;
	@%p1 bra 	$L__BB0_57;
	and.b32  	%r1, %r101, 2147483632;
	and.b32  	%r2, %r101, 3;
	mul.wide.u32 	%rd15, %r101, 8;
	add.s64 	%rd4, %rd3, %rd15;
	add.s64 	%rd5, %rd1, %rd15;
	shl.b32 	%r3, %r101, 1;
	shl.b32 	%r4, %r101, 3;
	mul.lo.s32 	%r5, %r101, 3;
	shl.b32 	%r6, %r101, 2;
	mul.lo.s32 	%r7, %r101, 5;
	mul.lo.s32 	%r8, %r101, 6;
	mul.lo.s32 	%r9, %r101, 7;
	mov.b32 	%r202, 0;
	mov.b16 	%rs16, 0;
	mov.u16 	%rs17, %rs16;
	mov.u16 	%rs18, %rs16;
$L__BB0_2:
	not.b32 	%r103, %r202;
	add.s32 	%r11, %r101, %r103;
	cvt.u32.u16 	%r104, %rs18;
	and.b32  	%r12, %r104, 7;
	setp.eq.s32 	%p2, %r202, 0;
	mul.lo.s32 	%r13, %r202, %r101;
	@%p2 bra 	$L__BB0_16;
	and.b32  	%r14, %r202, 2147483640;
	mov.u32 	%r209, %r202;
$L__BB0_4:
	setp.lt.u32 	%p3, %r202, 8;
	mov.b32 	%r225, 0;
	mov.u32 	%r230, %r225;
	@%p3 bra 	$L__BB0_7;
	and.b32  	%r108, %r202, -8;
	neg.s32 	%r219, %r108;
	add.s32 	%r218, %r101, %r209;
	add.s32 	%r217, %r3, %r209;
	add.s32 	%r216, %r5, %r209;
	add.s32 	%r215, %r6, %r209;
	add.s32 	%r214, %r7, %r209;
	add.s32 	%r213, %r8, %r209;
	add.s32 	%r212, %r9, %r209;
	mov.b32 	%r230, 0;
	mov.u32 	%r210, %r13;
	mov.u32 	%r211, %r209;
$L__BB0_6:
	.pragma "nounroll";
	mul.wide.u32 	%rd16, %r210, 8;
	add.s64 	%rd17, %rd1, %rd16;
	ld.global.f64 	%fd1, [%rd17];
	mul.wide.u32 	%rd18, %r211, 8;
	add.s64 	%rd19, %rd2, %rd18;
	ld.global.f64 	%fd2, [%rd19];
	cvt.rn.f64.s32 	%fd3, %r230;
	fma.rn.f64 	%fd4, %fd1, %fd2, %fd3;
	cvt.rzi.s32.f64 	%r109, %fd4;
	ld.global.f64 	%fd5, [%rd17+8];
	mul.wide.u32 	%rd20, %r218, 8;
	add.s64 	%rd21, %rd2, %rd20;
	ld.global.f64 	%fd6, [%rd21];
	cvt.rn.f64.s32 	%fd7, %r109;
	fma.rn.f64 	%fd8, %fd5, %fd6, %fd7;
	cvt.rzi.s32.f64 	%r110, %fd8;
	ld.global.f64 	%fd9, [%rd17+16];
	mul.wide.u32 	%rd22, %r217, 8;
	add.s64 	%rd23, %rd2, %rd22;
	ld.global.f64 	%fd10, [%rd23];
	cvt.rn.f64.s32 	%fd11, %r110;
	fma.rn.f64 	%fd12, %fd9, %fd10, %fd11;
	cvt.rzi.s32.f64 	%r111, %fd12;
	ld.global.f64 	%fd13, [%rd17+24];
	mul.wide.u32 	%rd24, %r216, 8;
	add.s64 	%rd25, %rd2, %rd24;
	ld.global.f64 	%fd14, [%rd25];
	cvt.rn.f64.s32 	%fd15, %r111;
	fma.rn.f64 	%fd16, %fd13, %fd14, %fd15;
	cvt.rzi.s32.f64 	%r112, %fd16;
	ld.global.f64 	%fd17, [%rd17+32];
	mul.wide.u32 	%rd26, %r215, 8;
	add.s64 	%rd27, %rd2, %rd26;
	ld.global.f64 	%fd18, [%rd27];
	cvt.rn.f64.s32 	%fd19, %r112;
	fma.rn.f64 	%fd20, %fd17, %fd18, %fd19;
	cvt.rzi.s32.f64 	%r113, %fd20;
	ld.global.f64 	%fd21, [%rd17+40];
	mul.wide.u32 	%rd28, %r214, 8;
	add.s64 	%rd29, %rd2, %rd28;
	ld.global.f64 	%fd22, [%rd29];
	cvt.rn.f64.s32 	%fd23, %r113;
	fma.rn.f64 	%fd24, %fd21, %fd22, %fd23;
	cvt.rzi.s32.f64 	%r114, %fd24;
	ld.global.f64 	%fd25, [%rd17+48];
	mul.wide.u32 	%rd30, %r213, 8;
	add.s64 	%rd31, %rd2, %rd30;
	ld.global.f64 	%fd26, [%rd31];
	cvt.rn.f64.s32 	%fd27, %r114;
	fma.rn.f64 	%fd28, %fd25, %fd26, %fd27;
	cvt.rzi.s32.f64 	%r115, %fd28;
	ld.global.f64 	%fd29, [%rd17+56];
	mul.wide.u32 	%rd32, %r212, 8;
	add.s64 	%rd33, %rd2, %rd32;
	ld.global.f64 	%fd30, [%rd33];
	cvt.rn.f64.s32 	%fd31, %r115;
	fma.rn.f64 	%fd32, %fd29, %fd30, %fd31;
	cvt.rzi.s32.f64 	%r230, %fd32;
	add.s32 	%r219, %r219, 8;
	add.s32 	%r218, %r218, %r4;
	add.s32 	%r217, %r217, %r4;
	add.s32 	%r216, %r216, %r4;
	add.s32 	%r215, %r215, %r4;
	add.s32 	%r214, %r214, %r4;
	add.s32 	%r213, %r213, %r4;
	add.s32 	%r212, %r212, %r4;
	add.s32 	%r211, %r211, %r4;
	add.s32 	%r210, %r210, 8;
	setp.ne.s32 	%p4, %r219, 0;
	mov.u32 	%r225, %r14;
	@%p4 bra 	$L__BB0_6;
$L__BB0_7:
	and.b32  	%r116, %r202, 7;
	setp.eq.s32 	%p5, %r116, 0;
	@%p5 bra 	$L__BB0_15;
	add.s32 	%r118, %r12, -1;
	setp.lt.u32 	%p6, %r118, 3;
	@%p6 bra 	$L__BB0_10;
	add.s32 	%r119, %r225, %r13;
	mul.wide.u32 	%rd34, %r119, 8;
	add.s64 	%rd35, %rd1, %rd34;
	ld.global.f64 	%fd33, [%rd35];
	mad.lo.s32 	%r120, %r225, %r101, %r209;
	mul.wide.u32 	%rd36, %r120, 8;
	add.s64 	%rd37, %rd2, %rd36;
	ld.global.f64 	%fd34, [%rd37];
	cvt.rn.f64.s32 	%fd35, %r230;
	fma.rn.f64 	%fd36, %fd33, %fd34, %fd35;
	cvt.rzi.s32.f64 	%r121, %fd36;
	cvt.u64.u32 	%rd38, %r13;
	cvt.u64.u32 	%rd39, %r225;
	add.s64 	%rd40, %rd39, %rd38;
	shl.b64 	%rd41, %rd40, 3;
	add.s64 	%rd42, %rd1, %rd41;
	ld.global.f64 	%fd37, [%rd42+8];
	add.s32 	%r122, %r120, %r101;
	mul.wide.u32 	%rd43, %r122, 8;
	add.s64 	%rd44, %rd2, %rd43;
	ld.global.f64 	%fd38, [%rd44];
	cvt.rn.f64.s32 	%fd39, %r121;
	fma.rn.f64 	%fd40, %fd37, %fd38, %fd39;
	cvt.rzi.s32.f64 	%r123, %fd40;
	ld.global.f64 	%fd41, [%rd42+16];
	add.s32 	%r124, %r122, %r101;
	mul.wide.u32 	%rd45, %r124, 8;
	add.s64 	%rd46, %rd2, %rd45;
	ld.global.f64 	%fd42, [%rd46];
	cvt.rn.f64.s32 	%fd43, %r123;
	fma.rn.f64 	%fd44, %fd41, %fd42, %fd43;
	cvt.rzi.s32.f64 	%r125, %fd44;
	ld.global.f64 	%fd45, [%rd42+24];
	add.s32 	%r126, %r124, %r101;
	mul.wide.u32 	%rd47, %r126, 8;
	add.s64 	%rd48, %rd2, %rd47;
	ld.global.f64 	%fd46, [%rd48];
	cvt.rn.f64.s32 	%fd47, %r125;
	fma.rn.f64 	%fd48, %fd45, %fd46, %fd47;
	cvt.rzi.s32.f64 	%r230, %fd48;
	add.s32 	%r225, %r225, 4;
$L__BB0_10:
	and.b32  	%r127, %r12, 3;
	setp.eq.s32 	%p7, %r127, 0;
	@%p7 bra 	$L__BB0_15;
	and.b16  	%rs10, %rs17, 3;
	setp.eq.s16 	%p8, %rs10, 1;
	@%p8 bra 	$L__BB0_13;
	add.s32 	%r129, %r225, %r13;
	mul.wide.u32 	%rd49, %r129, 8;
	add.s64 	%rd50, %rd1, %rd49;
	ld.global.f64 	%fd49, [%rd50];
	mad.lo.s32 	%r130, %r225, %r101, %r209;
	mul.wide.u32 	%rd51, %r130, 8;
	add.s64 	%rd52, %rd2, %rd51;
	ld.global.f64 	%fd50, [%rd52];
	cvt.rn.f64.s32 	%fd51, %r230;
	fma.rn.f64 	%fd52, %fd49, %fd50, %fd51;
	cvt.rzi.s32.f64 	%r131, %fd52;
	cvt.u64.u32 	%rd53, %r13;
	cvt.u64.u32 	%rd54, %r225;
	add.s64 	%rd55, %rd54, %rd53;
	shl.b64 	%rd56, %rd55, 3;
	add.s64 	%rd57, %rd1, %rd56;
	ld.global.f64 	%fd53, [%rd57+8];
	add.s32 	%r132, %r130, %r101;
	mul.wide.u32 	%rd58, %r132, 8;
	add.s64 	%rd59, %rd2, %rd58;
	ld.global.f64 	%fd54, [%rd59];
	cvt.rn.f64.s32 	%fd55, %r131;
	fma.rn.f64 	%fd56, %fd53, %fd54, %fd55;
	cvt.rzi.s32.f64 	%r230, %fd56;
	add.s32 	%r225, %r225, 2;
$L__BB0_13:
	and.b16  	%rs11, %rs17, 1;
	setp.eq.b16 	%p9, %rs11, 1;
	not.pred 	%p10, %p9;
	@%p10 bra 	$L__BB0_15;
	add.s32 	%r133, %r225, %r13;
	mul.wide.u32 	%rd60, %r133, 8;
	add.s64 	%rd61, %rd1, %rd60;
	ld.global.f64 	%fd57, [%rd61];
	mad.lo.s32 	%r134, %r225, %r101, %r209;
	mul.wide.u32 	%rd62, %r134, 8;
	add.s64 	%rd63, %rd2, %rd62;
	ld.global.f64 	%fd58, [%rd63];
	cvt.rn.f64.s32 	%fd59, %r230;
	fma.rn.f64 	%fd60, %fd57, %fd58, %fd59;
	cvt.rzi.s32.f64 	%r230, %fd60;
$L__BB0_15:
	cvt.rn.f64.s32 	%fd61, %r230;
	add.s32 	%r135, %r209, %r13;
	mul.wide.u32 	%rd64, %r135, 8;
	add.s64 	%rd65, %rd3, %rd64;
	ld.global.f64 	%fd62, [%rd65];
	sub.f64 	%fd63, %fd62, %fd61;
	add.s64 	%rd66, %rd2, %rd64;
	st.global.f64 	[%rd66], %fd63;
	add.s32 	%r209, %r209, 1;
	setp.eq.s32 	%p11, %r209, %r101;
	@%p11 bra 	$L__BB0_29;
	bra.uni 	$L__BB0_4;
$L__BB0_16:
	setp.lt.u32 	%p12, %r11, 15;
	mov.b32 	%r205, 0;
	@%p12 bra 	$L__BB0_19;
	mov.b32 	%r203, 0;
$L__BB0_18:
	.pragma "nounroll";
	add.s32 	%r138, %r203, %r13;
	mul.wide.u32 	%rd67, %r138, 8;
	add.s64 	%rd68, %rd3, %rd67;
	ld.global.f64 	%fd64, [%rd68];
	add.s64 	%rd69, %rd2, %rd67;
	st.global.f64 	[%rd69], %fd64;
	ld.global.f64 	%fd65, [%rd68+8];
	st.global.f64 	[%rd69+8], %fd65;
	ld.global.f64 	%fd66, [%rd68+16];
	st.global.f64 	[%rd69+16], %fd66;
	ld.global.f64 	%fd67, [%rd68+24];
	st.global.f64 	[%rd69+24], %fd67;
	ld.global.f64 	%fd68, [%rd68+32];
	st.global.f64 	[%rd69+32], %fd68;
	ld.global.f64 	%fd69, [%rd68+40];
	st.global.f64 	[%rd69+40], %fd69;
	ld.global.f64 	%fd70, [%rd68+48];
	st.global.f64 	[%rd69+48], %fd70;
	ld.global.f64 	%fd71, [%rd68+56];
	st.global.f64 	[%rd69+56], %fd71;
	ld.global.f64 	%fd72, [%rd68+64];
	st.global.f64 	[%rd69+64], %fd72;
	ld.global.f64 	%fd73, [%rd68+72];
	st.global.f64 	[%rd69+72], %fd73;
	ld.global.f64 	%fd74, [%rd68+80];
	st.global.f64 	[%rd69+80], %fd74;
	ld.global.f64 	%fd75, [%rd68+88];
	st.global.f64 	[%rd69+88], %fd75;
	ld.global.f64 	%fd76, [%rd68+96];
	st.global.f64 	[%rd69+96], %fd76;
	ld.global.f64 	%fd77, [%rd68+104];
	st.global.f64 	[%rd69+104], %fd77;
	ld.global.f64 	%fd78, [%rd68+112];
	st.global.f64 	[%rd69+112], %fd78;
	ld.global.f64 	%fd79, [%rd68+120];
	st.global.f64 	[%rd69+120], %fd79;
	add.s32 	%r203, %r203, 16;
	setp.ne.s32 	%p13, %r203, %r1;
	mov.u32 	%r205, %r1;
	@%p13 bra 	$L__BB0_18;
$L__BB0_19:
	and.b32  	%r139, %r101, 15;
	setp.eq.s32 	%p14, %r139, 0;
	@%p14 bra 	$L__BB0_29;
	cvt.u16.u32 	%rs12, %r101;
	sub.s16 	%rs13, %rs12, %rs16;
	cvt.u32.u16 	%r140, %rs13;
	and.b32  	%r18, %r140, 15;
	add.s32 	%r141, %r18, -1;
	setp.lt.u32 	%p15, %r141, 7;
	@%p15 bra 	$L__BB0_22;
	add.s32 	%r142, %r205, %r13;
	mul.wide.u32 	%rd70, %r142, 8;
	add.s64 	%rd71, %rd3, %rd70;
	ld.global.f64 	%fd80, [%rd71];
	add.s64 	%rd72, %rd2, %rd70;
	st.global.f64 	[%rd72], %fd80;
	ld.global.f64 	%fd81, [%rd71+8];
	st.global.f64 	[%rd72+8], %fd81;
	ld.global.f64 	%fd82, [%rd71+16];
	st.global.f64 	[%rd72+16], %fd82;
	ld.global.f64 	%fd83, [%rd71+24];
	st.global.f64 	[%rd72+24], %fd83;
	ld.global.f64 	%fd84, [%rd71+32];
	st.global.f64 	[%rd72+32], %fd84;
	ld.global.f64 	%fd85, [%rd71+40];
	st.global.f64 	[%rd72+40], %fd85;
	ld.global.f64 	%fd86, [%rd71+48];
	st.global.f64 	[%rd72+48], %fd86;
	ld.global.f64 	%fd87, [%rd71+56];
	st.global.f64 	[%rd72+56], %fd87;
	add.s32 	%r205, %r205, 8;
$L__BB0_22:
	and.b32  	%r143, %r18, 7;
	setp.eq.s32 	%p16, %r143, 0;
	@%p16 bra 	$L__BB0_29;
	sub.s16 	%rs15, %rs12, %rs18;
	cvt.u32.u16 	%r144, %rs15;
	and.b32  	%r145, %r144, 7;
	and.b32  	%r21, %r144, 3;
	add.s32 	%r146, %r145, -1;
	setp.lt.u32 	%p17, %r146, 3;
	@%p17 bra 	$L__BB0_25;
	add.s32 	%r147, %r205, %r13;
	mul.wide.u32 	%rd73, %r147, 8;
	add.s64 	%rd74, %rd3, %rd73;
	ld.global.f64 	%fd88, [%rd74];
	add.s64 	%rd75, %rd2, %rd73;
	st.global.f64 	[%rd75], %fd88;
	ld.global.f64 	%fd89, [%rd74+8];
	st.global.f64 	[%rd75+8], %fd89;
	ld.global.f64 	%fd90, [%rd74+16];
	st.global.f64 	[%rd75+16], %fd90;
	ld.global.f64 	%fd91, [%rd74+24];
	st.global.f64 	[%rd75+24], %fd91;
	add.s32 	%r205, %r205, 4;
$L__BB0_25:
	setp.eq.s32 	%p18, %r21, 0;
	@%p18 bra 	$L__BB0_29;
	add.s32 	%r148, %r205, %r13;
	mul.wide.u32 	%rd76, %r148, 8;
	add.s64 	%rd6, %rd3, %rd76;
	ld.global.f64 	%fd92, [%rd6];
	add.s64 	%rd7, %rd2, %rd76;
	st.global.f64 	[%rd7], %fd92;
	setp.eq.s32 	%p19, %r21, 1;
	@%p19 bra 	$L__BB0_29;
	ld.global.f64 	%fd93, [%rd6+8];
	st.global.f64 	[%rd7+8], %fd93;
	setp.eq.s32 	%p20, %r21, 2;
	@%p20 bra 	$L__BB0_29;
	ld.global.f64 	%fd94, [%rd6+16];
	st.global.f64 	[%rd7+16], %fd94;
$L__BB0_29:
	setp.eq.s32 	%p21, %r202, 0;
	add.s32 	%r149, %r13, %r202;
	mul.wide.u32 	%rd77, %r149, 8;
	add.s64 	%rd8, %rd2, %rd77;
	add.s64 	%rd9, %rd1, %rd77;
	@%p21 bra 	$L__BB0_47;
	and.b32  	%r24, %r202, 2147483632;
	and.b32  	%r25, %r12, 3;
	mov.u32 	%r231, %r202;
$L__BB0_31:
	setp.eq.s32 	%p22, %r202, %r231;
	@%p22 bra 	$L__BB0_58;
	setp.lt.u32 	%p23, %r202, 16;
	mul.lo.s32 	%r77, %r231, %r101;
	mov.b32 	%r238, 0;
	mov.u32 	%r243, %r238;
	@%p23 bra 	$L__BB0_35;
	mov.b32 	%r232, 0;
	mov.u32 	%r243, %r232;
$L__BB0_34:
	.pragma "nounroll";
	add.s32 	%r153, %r232, %r77;
	mul.wide.u32 	%rd78, %r153, 8;
	add.s64 	%rd79, %rd1, %rd78;
	ld.global.f64 	%fd95, [%rd79];
	add.s64 	%rd80, %rd2, %rd78;
	ld.global.f64 	%fd96, [%rd80];
	cvt.rn.f64.s32 	%fd97, %r243;
	fma.rn.f64 	%fd98, %fd95, %fd96, %fd97;
	cvt.rzi.s32.f64 	%r154, %fd98;
	ld.global.f64 	%fd99, [%rd79+8];
	ld.global.f64 	%fd100, [%rd80+8];
	cvt.rn.f64.s32 	%fd101, %r154;
	fma.rn.f64 	%fd102, %fd99, %fd100, %fd101;
	cvt.rzi.s32.f64 	%r155, %fd102;
	ld.global.f64 	%fd103, [%rd79+16];
	ld.global.f64 	%fd104, [%rd80+16];
	cvt.rn.f64.s32 	%fd105, %r155;
	fma.rn.f64 	%fd106, %fd103, %fd104, %fd105;
	cvt.rzi.s32.f64 	%r156, %fd106;
	ld.global.f64 	%fd107, [%rd79+24];
	ld.global.f64 	%fd108, [%rd80+24];
	cvt.rn.f64.s32 	%fd109, %r156;
	fma.rn.f64 	%fd110, %fd107, %fd108, %fd109;
	cvt.rzi.s32.f64 	%r157, %fd110;
	ld.global.f64 	%fd111, [%rd79+32];
	ld.global.f64 	%fd112, [%rd80+32];
	cvt.rn.f64.s32 	%fd113, %r157;
	fma.rn.f64 	%fd114, %fd111, %fd112, %fd113;
	cvt.rzi.s32.f64 	%r158, %fd114;
	ld.global.f64 	%fd115, [%rd79+40];
	ld.global.f64 	%fd116, [%rd80+40];
	cvt.rn.f64.s32 	%fd117, %r158;
	fma.rn.f64 	%fd118, %fd115, %fd116, %fd117;
	cvt.rzi.s32.f64 	%r159, %fd118;
	ld.global.f64 	%fd119, [%rd79+48];
	ld.global.f64 	%fd120, [%rd80+48];
	cvt.rn.f64.s32 	%fd121, %r159;
	fma.rn.f64 	%fd122, %fd119, %fd120, %fd121;
	cvt.rzi.s32.f64 	%r160, %fd122;
	ld.global.f64 	%fd123, [%rd79+56];
	ld.global.f64 	%fd124, [%rd80+56];
	cvt.rn.f64.s32 	%fd125, %r160;
	fma.rn.f64 	%fd126, %fd123, %fd124, %fd125;
	cvt.rzi.s32.f64 	%r161, %fd126;
	ld.global.f64 	%fd127, [%rd79+64];
	ld.global.f64 	%fd128, [%rd80+64];
	cvt.rn.f64.s32 	%fd129, %r161;
	fma.rn.f64 	%fd130, %fd127, %fd128, %fd129;
	cvt.rzi.s32.f64 	%r162, %fd130;
	ld.global.f64 	%fd131, [%rd79+72];
	ld.global.f64 	%fd132, [%rd80+72];
	cvt.rn.f64.s32 	%fd133, %r162;
	fma.rn.f64 	%fd134, %fd131, %fd132, %fd133;
	cvt.rzi.s32.f64 	%r163, %fd134;
	ld.global.f64 	%fd135, [%rd79+80];
	ld.global.f64 	%fd136, [%rd80+80];
	cvt.rn.f64.s32 	%fd137, %r163;
	fma.rn.f64 	%fd138, %fd135, %fd136, %fd137;
	cvt.rzi.s32.f64 	%r164, %fd138;
	ld.global.f64 	%fd139, [%rd79+88];
	ld.global.f64 	%fd140, [%rd80+88];
	cvt.rn.f64.s32 	%fd141, %r164;
	fma.rn.f64 	%fd142, %fd139, %fd140, %fd141;
	cvt.rzi.s32.f64 	%r165, %fd142;
	ld.global.f64 	%fd143, [%rd79+96];
	ld.global.f64 	%fd144, [%rd80+96];
	cvt.rn.f64.s32 	%fd145, %r165;
	fma.rn.f64 	%fd146, %fd143, %fd144, %fd145;
	cvt.rzi.s32.f64 	%r166, %fd146;
	ld.global.f64 	%fd147, [%rd79+104];
	ld.global.f64 	%fd148, [%rd80+104];
	cvt.rn.f64.s32 	%fd149, %r166;
	fma.rn.f64 	%fd150, %fd147, %fd148, %fd149;
	cvt.rzi.s32.f64 	%r167, %fd150;
	ld.global.f64 	%fd151, [%rd79+112];
	ld.global.f64 	%fd152, [%rd80+112];
	cvt.rn.f64.s32 	%fd153, %r167;
	fma.rn.f64 	%fd154, %fd151, %fd152, %fd153;
	cvt.rzi.s32.f64 	%r168, %fd154;
	ld.global.f64 	%fd155, [%rd79+120];
	ld.global.f64 	%fd156, [%rd80+120];
	cvt.rn.f64.s32 	%fd157, %r168;
	fma.rn.f64 	%fd158, %fd155, %fd156, %fd157;
	cvt.rzi.s32.f64 	%r243, %fd158;
	add.s32 	%r232, %r232, 16;
	setp.ne.s32 	%p24, %r232, %r24;
	mov.u32 	%r238, %r24;
	@%p24 bra 	$L__BB0_34;
$L__BB0_35:
	and.b32  	%r169, %r202, 15;
	setp.eq.s32 	%p25, %r169, 0;
	@%p25 bra 	$L__BB0_45;
	cvt.u32.u16 	%r171, %rs16;
	and.b32  	%r172, %r171, 15;
	add.s32 	%r173, %r172, -1;
	setp.lt.u32 	%p26, %r173, 7;
	@%p26 bra 	$L__BB0_38;
	add.s32 	%r174, %r238, %r77;
	mul.wide.u32 	%rd81, %r174, 8;
	add.s64 	%rd82, %rd1, %rd81;
	ld.global.f64 	%fd159, [%rd82];
	add.s64 	%rd83, %rd2, %rd81;
	ld.global.f64 	%fd160, [%rd83];
	cvt.rn.f64.s32 	%fd161, %r243;
	fma.rn.f64 	%fd162, %fd159, %fd160, %fd161;
	cvt.rzi.s32.f64 	%r175, %fd162;
	cvt.u64.u32 	%rd84, %r77;
	cvt.u64.u32 	%rd85, %r238;
	add.s64 	%rd86, %rd85, %rd84;
	shl.b64 	%rd87, %rd86, 3;
	add.s64 	%rd88, %rd1, %rd87;
	ld.global.f64 	%fd163, [%rd88+8];
	add.s64 	%rd89, %rd2, %rd87;
	ld.global.f64 	%fd164, [%rd89+8];
	cvt.rn.f64.s32 	%fd165, %r175;
	fma.rn.f64 	%fd166, %fd163, %fd164, %fd165;
	cvt.rzi.s32.f64 	%r176, %fd166;
	ld.global.f64 	%fd167, [%rd88+16];
	ld.global.f64 	%fd168, [%rd89+16];
	cvt.rn.f64.s32 	%fd169, %r176;
	fma.rn.f64 	%fd170, %fd167, %fd168, %fd169;
	cvt.rzi.s32.f64 	%r177, %fd170;
	ld.global.f64 	%fd171, [%rd88+24];
	ld.global.f64 	%fd172, [%rd89+24];
	cvt.rn.f64.s32 	%fd173, %r177;
	fma.rn.f64 	%fd174, %fd171, %fd172, %fd173;
	cvt.rzi.s32.f64 	%r178, %fd174;
	ld.global.f64 	%fd175, [%rd88+32];
	ld.global.f64 	%fd176, [%rd89+32];
	cvt.rn.f64.s32 	%fd177, %r178;
	fma.rn.f64 	%fd178, %fd175, %fd176, %fd177;
	cvt.rzi.s32.f64 	%r179, %fd178;
	ld.global.f64 	%fd179, [%rd88+40];
	ld.global.f64 	%fd180, [%rd89+40];
	cvt.rn.f64.s32 	%fd181, %r179;
	fma.rn.f64 	%fd182, %fd179, %fd180, %fd181;
	cvt.rzi.s32.f64 	%r180, %fd182;
	ld.global.f64 	%fd183, [%rd88+48];
	ld.global.f64 	%fd184, [%rd89+48];
	cvt.rn.f64.s32 	%fd185, %r180;
	fma.rn.f64 	%fd186, %fd183, %fd184, %fd185;
	cvt.rzi.s32.f64 	%r181, %fd186;
	ld.global.f64 	%fd187, [%rd88+56];
	ld.global.f64 	%fd188, [%rd89+56];
	cvt.rn.f64.s32 	%fd189, %r181;
	fma.rn.f64 	%fd190, %fd187, %fd188, %fd189;
	cvt.rzi.s32.f64 	%r243, %fd190;
	add.s32 	%r238, %r238, 8;
$L__BB0_38:
	cvt.u32.u16 	%r182, %rs16;
	and.b32  	%r183, %r182, 7;
	setp.eq.s32 	%p27, %r183, 0;
	@%p27 bra 	$L__BB0_45;
	cvt.u32.u16 	%r185, %rs18;
	and.b32  	%r186, %r185, 7;
	add.s32 	%r187, %r186, -1;
	setp.lt.u32 	%p28, %r187, 3;
	@%p28 bra 	$L__BB0_41;
	add.s32 	%r188, %r238, %r77;
	mul.wide.u32 	%rd90, %r188, 8;
	add.s64 	%rd91, %rd1, %rd90;
	ld.global.f64 	%fd191, [%rd91];
	add.s64 	%rd92, %rd2, %rd90;
	ld.global.f64 	%fd192, [%rd92];
	cvt.rn.f64.s32 	%fd193, %r243;
	fma.rn.f64 	%fd194, %fd191, %fd192, %fd193;
	cvt.rzi.s32.f64 	%r189, %fd194;
	cvt.u64.u32 	%rd93, %r77;
	cvt.u64.u32 	%rd94, %r238;
	add.s64 	%rd95, %rd94, %rd93;
	shl.b64 	%rd96, %rd95, 3;
	add.s64 	%rd97, %rd1, %rd96;
	ld.global.f64 	%fd195, [%rd97+8];
	add.s64 	%rd98, %rd2, %rd96;
	ld.global.f64 	%fd196, [%rd98+8];
	cvt.rn.f64.s32 	%fd197, %r189;
	fma.rn.f64 	%fd198, %fd195, %fd196, %fd197;
	cvt.rzi.s32.f64 	%r190, %fd198;
	ld.global.f64 	%fd199, [%rd97+16];
	ld.global.f64 	%fd200, [%rd98+16];
	cvt.rn.f64.s32 	%fd201, %r190;
	fma.rn.f64 	%fd202, %fd199, %fd200, %fd201;
	cvt.rzi.s32.f64 	%r191, %fd202;
	ld.global.f64 	%fd203, [%rd97+24];
	ld.global.f64 	%fd204, [%rd98+24];
	cvt.rn.f64.s32 	%fd205, %r191;
	fma.rn.f64 	%fd206, %fd203, %fd204, %fd205;
	cvt.rzi.s32.f64 	%r243, %fd206;
	add.s32 	%r238, %r238, 4;
$L__BB0_41:
	setp.eq.s32 	%p29, %r25, 0;
	@%p29 bra 	$L__BB0_45;
	setp.eq.s32 	%p30, %r25, 1;
	add.s32 	%r192, %r238, %r77;
	mul.wide.u32 	%rd99, %r192, 8;
	add.s64 	%rd100, %rd1, %rd99;
	ld.global.f64 	%fd207, [%rd100];
	add.s64 	%rd101, %rd2, %rd99;
	ld.global.f64 	%fd208, [%rd101];
	cvt.rn.f64.s32 	%fd209, %r243;
	fma.rn.f64 	%fd210, %fd207, %fd208, %fd209;
	cvt.rzi.s32.f64 	%r243, %fd210;
	@%p30 bra 	$L__BB0_45;
	setp.eq.s32 	%p31, %r25, 2;
	cvt.u64.u32 	%rd102, %r77;
	cvt.u64.u32 	%rd103, %r238;
	add.s64 	%rd104, %rd103, %rd102;
	shl.b64 	%rd105, %rd104, 3;
	add.s64 	%rd10, %rd1, %rd105;
	ld.global.f64 	%fd211, [%rd10+8];
	add.s64 	%rd11, %rd2, %rd105;
	ld.global.f64 	%fd212, [%rd11+8];
	cvt.rn.f64.s32 	%fd213, %r243;
	fma.rn.f64 	%fd214, %fd211, %fd212, %fd213;
	cvt.rzi.s32.f64 	%r243, %fd214;
	@%p31 bra 	$L__BB0_45;
	ld.global.f64 	%fd215, [%rd10+16];
	ld.global.f64 	%fd216, [%rd11+16];
	cvt.rn.f64.s32 	%fd217, %r243;
	fma.rn.f64 	%fd218, %fd215, %fd216, %fd217;
	cvt.rzi.s32.f64 	%r243, %fd218;
$L__BB0_45:
	cvt.rn.f64.s32 	%fd219, %r243;
	add.s32 	%r193, %r77, %r202;
	mul.wide.u32 	%rd106, %r193, 8;
	add.s64 	%rd107, %rd3, %rd106;
	ld.global.f64 	%fd220, [%rd107];
	sub.f64 	%fd221, %fd220, %fd219;
	ld.global.f64 	%fd222, [%rd8];
	div.rn.f64 	%fd223, %fd221, %fd222;
	add.s64 	%rd108, %rd1, %rd106;
	st.global.f64 	[%rd108], %fd223;
$L__BB0_46:
	add.s32 	%r231, %r231, 1;
	setp.ne.s32 	%p32, %r231, %r101;
	@%p32 bra 	$L__BB0_31;
	bra.uni 	$L__BB0_56;
$L__BB0_47:
	setp.eq.s32 	%p33, %r2, 0;
	mov.b32 	%r207, 0;
	@%p33 bra 	$L__BB0_51;
	setp.eq.s32 	%p34, %r2, 1;
	mov.b64 	%rd110, 4607182418800017408;
	st.global.u64 	[%rd9], %rd110;
	mov.b32 	%r207, 1;
	@%p34 bra 	$L__BB0_51;
	setp.eq.s32 	%p35, %r2, 2;
	ld.global.f64 	%fd224, [%rd4];
	ld.global.f64 	%fd225, [%rd8];
	div.rn.f64 	%fd226, %fd224, %fd225;
	st.global.f64 	[%rd5], %fd226;
	mov.b32 	%r207, 2;
	@%p35 bra 	$L__BB0_51;
	mul.wide.u32 	%rd111, %r3, 8;
	add.s64 	%rd112, %rd3, %rd111;
	ld.global.f64 	%fd227, [%rd112];
	ld.global.f64 	%fd228, [%rd8];
	div.rn.f64 	%fd229, %fd227, %fd228;
	add.s64 	%rd113, %rd1, %rd111;
	st.global.f64 	[%rd113], %fd229;
	mov.b32 	%r207, 3;
$L__BB0_51:
	setp.lt.u32 	%p36, %r11, 3;
	@%p36 bra 	$L__BB0_56;
$L__BB0_52:
	setp.eq.s32 	%p37, %r207, 0;
	@%p37 bra 	$L__BB0_54;
	mul.lo.s32 	%r198, %r207, %r101;
	mul.wide.u32 	%rd114, %r198, 8;
	add.s64 	%rd115, %rd3, %rd114;
	ld.global.f64 	%fd230, [%rd115];
	ld.global.f64 	%fd231, [%rd8];
	div.rn.f64 	%fd232, %fd230, %fd231;
	add.s64 	%rd116, %rd1, %rd114;
	st.global.f64 	[%rd116], %fd232;
	bra.uni 	$L__BB0_55;
$L__BB0_54:
	mov.b64 	%rd117, 4607182418800017408;
	st.global.u64 	[%rd9], %rd117;
$L__BB0_55:
	mad.lo.s32 	%r199, %r101, %r207, %r101;
	mul.wide.u32 	%rd118, %r199, 8;
	add.s64 	%rd119, %rd3, %rd118;
	ld.global.f64 	%fd233, [%rd119];
	ld.global.f64 	%fd234, [%rd8];
	div.rn.f64 	%fd235, %fd233, %fd234;
	add.s64 	%rd120, %rd1, %rd118;
	st.global.f64 	[%rd120], %fd235;
	add.s32 	%r200, %r199, %r101;
	mul.wide.u32 	%rd121, %r200, 8;
	add.s64 	%rd122, %rd3, %rd121;
	ld.global.f64 	%fd236, [%rd122];
	ld.global.f64 	%fd237, [%rd8];
	div.rn.f64 	%fd238, %fd236, %fd237;
	add.s64 	%rd123, %rd1, %rd121;
	st.global.f64 	[%rd123], %fd238;
	add.s32 	%r201, %r200, %r101;
	mul.wide.u32 	%rd124, %r201, 8;
	add.s64 	%rd125, %rd3, %rd124;
	ld.global.f64 	%fd239, [%rd125];
	ld.global.f64 	%fd240, [%rd8];
	div.rn.f64 	%fd241, %fd239, %fd240;
	add.s64 	%rd126, %rd1, %rd124;
	st.global.f64 	[%rd126], %fd241;
	add.s32 	%r207, %r207, 4;
	setp.eq.s32 	%p38, %r207, %r101;
	@%p38 bra 	$L__BB0_56;
	bra.uni 	$L__BB0_52;
$L__BB0_56:
	add.s32 	%r202, %r202, 1;
	setp.ne.s32 	%p39, %r202, %r101;
	add.s16 	%rs18, %rs18, 1;
	add.s16 	%rs17, %rs17, 1;
	add.s16 	%rs16, %rs16, 1;
	@%p39 bra 	$L__BB0_2;
$L__BB0_57:
	ret;
$L__BB0_58:
	mov.b64 	%rd109, 4607182418800017408;
	st.global.u64 	[%rd9], %rd109;
	bra.uni 	$L__BB0_46;

}


// ===== COMPILED SASS (sm_100) =====

	.target	sm_100

	.elftype	@"ET_EXEC"


//--------------------- .note.nv.tkinfo           --------------------------
	.section	.note.nv.tkinfo,"",@"SHT_NOTE"
	.sectionflags	@"SHF_NOTE_NV_TKINFO"
	.tkinfo
        /*0018*/ 	.word	0x00000002
        /*0030*/ 	.string	""
        /*0030*/ 	.string	"ptxas"
        /*0030*/ 	.string	"Cuda compilation tools, release 13.0, V13.0.88"
        /*0030*/ 	.string	"Build cuda_13.0.r13.0/compiler.36424714_0"
        /*0030*/ 	.string	"-arch sm_100 -m 64 "



//--------------------- .note.nv.cuinfo           --------------------------
	.section	.note.nv.cuinfo,"",@"SHT_NOTE"
	.sectionflags	@"SHF_NOTE_NV_CUINFO"
        /*0018*/ 	.short	0x0002
        /*001a*/ 	.short	0x0064
        /*001c*/ 	.short	0x0082
	.zero		2


//--------------------- .nv.info                  --------------------------
	.section	.nv.info,"",@"SHT_CUDA_INFO"
	.align	4


	//----- nvinfo : EIATTR_REGCOUNT
	.align		4
        /*0000*/ 	.byte	0x04, 0x2f
        /*0002*/ 	.short	(.L_1 - .L_0)
	.align		4
.L_0:
        /*0004*/ 	.word	index@(_Z16LU_FactorizationPdS_S_i)
        /*0008*/ 	.word	0x00000028


	//----- nvinfo : EIATTR_FRAME_SIZE
	.align		4
.L_1:
        /*000c*/ 	.byte	0x04, 0x11
        /*000e*/ 	.short	(.L_3 - .L_2)
	.align		4
.L_2:
        /*0010*/ 	.word	index@($__internal_0_$__cuda_sm20_div_rn_f64_full)
        /*0014*/ 	.word	0x00000000


	//----- nvinfo : EIATTR_FRAME_SIZE
	.align		4
.L_3:
        /*0018*/ 	.byte	0x04, 0x11
        /*001a*/ 	.short	(.L_5 - .L_4)
	.align		4
.L_4:
        /*001c*/ 	.word	index@(_Z16LU_FactorizationPdS_S_i)
        /*0020*/ 	.word	0x00000000


	//----- nvinfo : EIATTR_MIN_STACK_SIZE
	.align		4
.L_5:
        /*0024*/ 	.byte	0x04, 0x12
        /*0026*/ 	.short	(.L_7 - .L_6)
	.align		4
.L_6:
        /*0028*/ 	.word	index@(_Z16LU_FactorizationPdS_S_i)
        /*002c*/ 	.word	0x00000000
.L_7:


//--------------------- .nv.compat                --------------------------
	.section	.nv.compat,"",@"SHT_CUDA_COMPAT_INFO"
	.align	4
        /*0000*/ 	.byte	0x02, 0x09, 0x00, 0x00, 0x02, 0x02, 0x01, 0x00, 0x02, 0x05, 0x05, 0x00, 0x03, 0x07, 0x01, 0x01
        /*0010*/ 	.byte	0x02, 0x03, 0x00, 0x00, 0x02, 0x06, 0x01, 0x00, 0x04, 0x0b, 0x08, 0x00, 0x01, 0x00, 0x00, 0x00
        /*0020*/ 	.byte	0x00, 0x00, 0x00, 0x00


//--------------------- .nv.info._Z16LU_FactorizationPdS_S_i --------------------------
	.section	.nv.info._Z16LU_FactorizationPdS_S_i,"",@"SHT_CUDA_INFO"
	.sectionflags	@""
	.align	4


	//----- nvinfo : EIATTR_CUDA_API_VERSION
	.align		4
        /*0000*/ 	.byte	0x04, 0x37
        /*0002*/ 	.short	(.L_9 - .L_8)
.L_8:
        /*0004*/ 	.word	0x00000082


	//----- nvinfo : EIATTR_KPARAM_INFO
	.align		4
.L_9:
        /*0008*/ 	.byte	0x04, 0x17
        /*000a*/ 	.short	(.L_11 - .L_10)
.L_10:
        /*000c*/ 	.word	0x00000000
        /*0010*/ 	.short	0x0003
        /*0012*/ 	.short	0x0018
        /*0014*/ 	.byte	0x00, 0xf0, 0x11, 0x00


	//----- nvinfo : EIATTR_KPARAM_INFO
	.align		4
.L_11:
        /*0018*/ 	.byte	0x04, 0x17
        /*001a*/ 	.short	(.L_13 - .L_12)
.L_12:
        /*001c*/ 	.word	0x00000000
        /*0020*/ 	.short	0x0002
        /*0022*/ 	.short	0x0010
        /*0024*/ 	.byte	0x00, 0xf5, 0x21, 0x00


	//----- nvinfo : EIATTR_KPARAM_INFO
	.align		4
.L_13:
        /*0028*/ 	.byte	0x04, 0x17
        /*002a*/ 	.short	(.L_15 - .L_14)
.L_14:
        /*002c*/ 	.word	0x00000000
        /*0030*/ 	.short	0x0001
        /*0032*/ 	.short	0x0008
        /*0034*/ 	.byte	0x00, 0xf5, 0x21, 0x00


	//----- nvinfo : EIATTR_KPARAM_INFO
	.align		4
.L_15:
        /*0038*/ 	.byte	0x04, 0x17
        /*003a*/ 	.short	(.L_17 - .L_16)
.L_16:
        /*003c*/ 	.word	0x00000000
        /*0040*/ 	.short	0x0000
        /*0042*/ 	.short	0x0000
        /*0044*/ 	.byte	0x00, 0xf5, 0x21, 0x00


	//----- nvinfo : EIATTR_SPARSE_MMA_MASK
	.align		4
.L_17:
        /*0048*/ 	.byte	0x03, 0x50
        /*004a*/ 	.short	0x0000


	//----- nvinfo : EIATTR_MAXREG_COUNT
	.align		4
        /*004c*/ 	.byte	0x03, 0x1b
        /*004e*/ 	.short	0x00ff


	//----- nvinfo : EIATTR_MERCURY_ISA_VERSION
	.align		4
        /*0050*/ 	.byte	0x03, 0x5f
        /*0052*/ 	.short	0x0101


	//----- nvinfo : EIATTR_VRC_CTA_INIT_COUNT
	.align		4
        /*0054*/ 	.byte	0x02, 0x4a
	.zero		1
	.zero		1


	//----- nvinfo : EIATTR_EXIT_INSTR_OFFSETS
	.align		4
        /*0058*/ 	.byte	0x04, 0x1c
        /*005a*/ 	.short	(.L_19 - .L_18)


	//   ....[0]....
.L_18:
        /*005c*/ 	.word	0x00000030


	//   ....[1]....
        /*0060*/ 	.word	0x000031e0


	//----- nvinfo : EIATTR_CRS_STACK_SIZE
	.align		4
.L_19:
        /*0064*/ 	.byte	0x04, 0x1e
        /*0066*/ 	.short	(.L_21 - .L_20)
.L_20:
        /*0068*/ 	.word	0x00000000


	//----- nvinfo : EIATTR_CBANK_PARAM_SIZE
	.align		4
.L_21:
        /*006c*/ 	.byte	0x03, 0x19
        /*006e*/ 	.short	0x001c


	//----- nvinfo : EIATTR_PARAM_CBANK
	.align		4
        /*0070*/ 	.byte	0x04, 0x0a
        /*0072*/ 	.short	(.L_23 - .L_22)
	.align		4
.L_22:
        /*0074*/ 	.word	index@(.nv.constant0._Z16LU_FactorizationPdS_S_i)
        /*0078*/ 	.short	0x0380
        /*007a*/ 	.short	0x001c


	//----- nvinfo : EIATTR_SW_WAR
	.align		4
.L_23:
        /*007c*/ 	.byte	0x04, 0x36
        /*007e*/ 	.short	(.L_25 - .L_24)
.L_24:
        /*0080*/ 	.word	0x00000008
.L_25:


//--------------------- .nv.callgraph             --------------------------
	.section	.nv.callgraph,"",@"SHT_CUDA_CALLGRAPH"
	.align	4
	.sectionentsize	8
	.align		4
        /*0000*/ 	.word	0x00000000
	.align		4
        /*0004*/ 	.word	0xffffffff
	.align		4
        /*0008*/ 	.word	0x00000000
	.align		4
        /*000c*/ 	.word	0xfffffffe
	.align		4
        /*0010*/ 	.word	0x00000000
	.align		4
        /*0014*/ 	.word	0xfffffffd
	.align		4
        /*0018*/ 	.word	0x00000000
	.align		4
        /*001c*/ 	.word	0xfffffffc


//--------------------- .text._Z16LU_FactorizationPdS_S_i --------------------------
	.section	.text._Z16LU_FactorizationPdS_S_i,"ax",@progbits
	.align	128
        .global         _Z16LU_FactorizationPdS_S_i
        .type           _Z16LU_FactorizationPdS_S_i,@function
        .size           _Z16LU_FactorizationPdS_S_i,(.L_x_39 - _Z16LU_FactorizationPdS_S_i)
        .other          _Z16LU_FactorizationPdS_S_i,@"STO_CUDA_ENTRY STV_DEFAULT"
_Z16LU_FactorizationPdS_S_i:
.text._Z16LU_FactorizationPdS_S_i:
[----:B------:R-:W-:Y:S08]  /*0000*/  LDC R1, c[0x0][0x37c] ;  /* 0x0000df00ff017b82 */ /* 0x000ff00000000800 */
[----:B------:R-:W0:Y:S02]  /*0010*/  LDC R5, c[0x0][0x398] ;  /* 0x0000e600ff057b82 */ /* 0x000e240000000800 */
[----:B0-----:R-:W-:-:S13]  /*0020*/  ISETP.GE.AND P0, PT, R5, 0x1, PT ;  /* 0x000000010500780c */ /* 0x001fda0003f06270 */
[----:B------:R-:W-:Y:S05]  /*0030*/  @!P0 EXIT ;  /* 0x000000000000894d */ /* 0x000fea0003800000 */
[C---:B------:R-:W-:Y:S01]  /*0040*/  LOP3.LUT R6, R5.reuse, 0x7ffffff0, RZ, 0xc0, !PT ;  /* 0x7ffffff005067812 */ /* 0x040fe200078ec0ff */
[----:B------:R-:W-:Y:S01]  /*0050*/  IMAD.SHL.U32 R5, R5, 0x2, RZ ;  /* 0x0000000205057824 */ /* 0x000fe200078e00ff */
[----:B------:R-:W-:Y:S01]  /*0060*/  PRMT R4, RZ, 0x7610, R4 ;  /* 0x00007610ff047816 */ /* 0x000fe20000000004 */
[----:B------:R-:W0:Y:S01]  /*0070*/  LDCU.64 UR8, c[0x0][0x358] ;  /* 0x00006b00ff0877ac */ /* 0x000e220008000a00 */
[----:B------:R-:W-:Y:S02]  /*0080*/  PRMT R3, RZ, 0x7610, R3 ;  /* 0x00007610ff037816 */ /* 0x000fe40000000003 */
[----:B------:R-:W-:Y:S01]  /*0090*/  PRMT R2, RZ, 0x7610, R2 ;  /* 0x00007610ff027816 */ /* 0x000fe20000000002 */
[----:B------:R-:W-:-:S06]  /*00a0*/  UMOV UR4, URZ ;  /* 0x000000ff00047c82 */ /* 0x000fcc0008000000 */
.L_x_32:
[----:B-1----:R-:W1:Y:S01]  /*00b0*/  LDC R24, c[0x0][0x398] ;  /* 0x0000e600ff187b82 */ /* 0x002e620000000800 */
[----:B------:R-:W-:Y:S02]  /*00c0*/  UISETP.NE.AND UP0, UPT, UR4, URZ, UPT ;  /* 0x000000ff0400728c */ /* 0x000fe4000bf05270 */
[----:B------:R-:W-:-:S06]  /*00d0*/  ULOP3.LUT UR5, URZ, UR4, URZ, 0x33, !UPT ;  /* 0x00000004ff057292 */ /* 0x000fcc000f8e33ff */
[C---:B-1----:R-:W-:Y:S02]  /*00e0*/  VIADD R32, R24.reuse, UR5 ;  /* 0x0000000518207c36 */ /* 0x042fe40008000000 */
[----:B0-----:R-:W-:Y:S01]  /*00f0*/  IMAD R0, R24, UR4, RZ ;  /* 0x0000000418007c24 */ /* 0x001fe2000f8e02ff */
[----:B--234-:R-:W-:Y:S06]  /*0100*/  BRA.U !UP0, `(.L_x_0) ;  /* 0x0000000908e87547 */ /* 0x01cfec000b800000 */
[----:B------:R-:W-:-:S07]  /*0110*/  IMAD.U32 R7, RZ, RZ, UR4 ;  /* 0x00000004ff077e24 */ /* 0x000fce000f8e00ff */
.L_x_7:
[----:B------:R-:W-:Y:S01]  /*0120*/  UISETP.GE.U32.AND UP0, UPT, UR4, 0x8, UPT ;  /* 0x000000080400788c */ /* 0x000fe2000bf06070 */
[----:B------:R-:W-:Y:S01]  /*0130*/  HFMA2 R30, -RZ, RZ, 0, 0 ;  /* 0x00000000ff1e7431 */ /* 0x000fe200000001ff */
[----:B------:R-:W-:-:S07]  /*0140*/  UMOV UR5, URZ ;  /* 0x000000ff00057c82 */ /* 0x000fce0008000000 */
[----:B0-----:R-:W-:Y:S05]  /*0150*/  BRA.U !UP0, `(.L_x_1) ;  /* 0x0000000508347547 */ /* 0x001fea000b800000 */
[----:B------:R-:W1:Y:S01]  /*0160*/  LDC R10, c[0x0][0x398] ;  /* 0x0000e600ff0a7b82 */ /* 0x000e620000000800 */
[----:B------:R-:W-:Y:S01]  /*0170*/  ULOP3.LUT UR5, UR4, 0xfffffff8, URZ, 0xc0, !UPT ;  /* 0xfffffff804057892 */ /* 0x000fe2000f8ec0ff */
[--C-:B------:R-:W-:Y:S01]  /*0180*/  IMAD.IADD R31, R5, 0x1, R7.reuse ;  /* 0x00000001051f7824 */ /* 0x100fe200078e0207 */
[----:B------:R-:W-:Y:S01]  /*0190*/  MOV R8, R7 ;  /* 0x0000000700087202 */ /* 0x000fe20000000f00 */
[----:B------:R-:W-:Y:S01]  /*01a0*/  IMAD.MOV.U32 R30, RZ, RZ, RZ ;  /* 0x000000ffff1e7224 */ /* 0x000fe200078e00ff */
[----:B------:R-:W-:Y:S01]  /*01b0*/  UIADD3 UR5, UPT, UPT, -UR5, URZ, URZ ;  /* 0x000000ff05057290 */ /* 0x000fe2000fffe1ff */
[----:B------:R-:W-:Y:S02]  /*01c0*/  IMAD.MOV.U32 R11, RZ, RZ, R0 ;  /* 0x000000ffff0b7224 */ /* 0x000fe400078e0000 */
[----:B-1----:R-:W-:Y:S02]  /*01d0*/  IMAD.IADD R29, R7, 0x1, R10 ;  /* 0x00000001071d7824 */ /* 0x002fe400078e020a */
[----:B------:R-:W-:-:S02]  /*01e0*/  IMAD R9, R10, 0x3, R7 ;  /* 0x000000030a097824 */ /* 0x000fc400078e0207 */
[C-C-:B------:R-:W-:Y:S02]  /*01f0*/  IMAD R33, R10.reuse, 0x4, R7.reuse ;  /* 0x000000040a217824 */ /* 0x140fe400078e0207 */
[C-C-:B------:R-:W-:Y:S02]  /*0200*/  IMAD R35, R10.reuse, 0x5, R7.reuse ;  /* 0x000000050a237824 */ /* 0x140fe400078e0207 */
[C-C-:B------:R-:W-:Y:S02]  /*0210*/  IMAD R37, R10.reuse, 0x6, R7.reuse ;  /* 0x000000060a257824 */ /* 0x140fe400078e0207 */
[----:B------:R-:W-:-:S07]  /*0220*/  IMAD R28, R10, 0x7, R7 ;  /* 0x000000070a1c7824 */ /* 0x000fce00078e0207 */
.L_x_2:
[----:B-1----:R-:W1:Y:S08]  /*0230*/  LDC.64 R12, c[0x0][0x390] ;  /* 0x0000e400ff0c7b82 */ /* 0x002e700000000a00 */
[----:B--2---:R-:W2:Y:S01]  /*0240*/  LDC.64 R24, c[0x0][0x388] ;  /* 0x0000e200ff187b82 */ /* 0x004ea20000000a00 */
[----:B-1----:R-:W-:-:S05]  /*0250*/  IMAD.WIDE.U32 R12, R11, 0x8, R12 ;  /* 0x000000080b0c7825 */ /* 0x002fca00078e000c */
[----:B0-----:R-:W3:Y:S01]  /*0260*/  LDG.E.64 R20, desc[UR8][R12.64] ;  /* 0x000000080c147981 */ /* 0x001ee2000c1e1b00 */
[----:B--2---:R-:W-:-:S03]  /*0270*/  IMAD.WIDE.U32 R18, R8, 0x8, R24 ;  /* 0x0000000808127825 */ /* 0x004fc600078e0018 */
[----:B------:R-:W2:Y:S04]  /*0280*/  LDG.E.64 R22, desc[UR8][R12.64+0x8] ;  /* 0x000008080c167981 */ /* 0x000ea8000c1e1b00 */
[----:B------:R-:W3:Y:S01]  /*0290*/  LDG.E.64 R14, desc[UR8][R18.64] ;  /* 0x00000008120e7981 */ /* 0x000ee2000c1e1b00 */
[----:B------:R-:W-:-:S05]  /*02a0*/  IMAD.WIDE.U32 R26, R29, 0x8, R24 ;  /* 0x000000081d1a7825 */ /* 0x000fca00078e0018 */
[----:B------:R-:W2:Y:S01]  /*02b0*/  LDG.E.64 R18, desc[UR8][R26.64] ;  /* 0x000000081a127981 */ /* 0x000ea2000c1e1b00 */
[----:B------:R-:W3:Y:S02]  /*02c0*/  I2F.F64 R16, R30 ;  /* 0x0000001e00107312 */ /* 0x000ee40000201c00 */
[----:B---3--:R-:W-:Y:S01]  /*02d0*/  DFMA R16, R20, R14, R16 ;  /* 0x0000000e1410722b */ /* 0x008fe20000000010 */
[--C-:B------:R-:W-:Y:S01]  /*02e0*/  IMAD.WIDE.U32 R14, R31, 0x8, R24.reuse ;  /* 0x000000081f0e7825 */ /* 0x100fe200078e0018 */
[----:B------:R-:W3:Y:S05]  /*02f0*/  LDG.E.64 R20, desc[UR8][R12.64+0x10] ;  /* 0x000010080c147981 */ /* 0x000eea000c1e1b00 */
[----:B------:R-:W3:Y:S01]  /*0300*/  LDG.E.64 R14, desc[UR8][R14.64] ;  /* 0x000000080e0e7981 */ /* 0x000ee2000c1e1b00 */
[----:B------:R-:W0:Y:S08]  /*0310*/  F2I.F64.TRUNC R34, R16 ;  /* 0x0000001000227311 */ /* 0x000e30000030d100 */
[----:B0-----:R-:W2:Y:S02]  /*0320*/  I2F.F64 R16, R34 ;  /* 0x0000002200107312 */ /* 0x001ea40000201c00 */
[----:B--2---:R-:W-:Y:S01]  /*0330*/  DFMA R18, R22, R18, R16 ;  /* 0x000000121612722b */ /* 0x004fe20000000010 */
[----:B------:R-:W-:-:S05]  /*0340*/  IMAD.WIDE.U32 R22, R9, 0x8, R24 ;  /* 0x0000000809167825 */ /* 0x000fca00078e0018 */
[----:B------:R0:W1:Y:S01]  /*0350*/  F2I.F64.TRUNC R36, R18 ;  /* 0x0000001200247311 */ /* 0x000062000030d100 */
[----:B------:R-:W2:Y:S04]  /*0360*/  LDG.E.64 R16, desc[UR8][R22.64] ;  /* 0x0000000816107981 */ /* 0x000ea8000c1e1b00 */
[----:B0-----:R-:W2:Y:S04]  /*0370*/  LDG.E.64 R18, desc[UR8][R12.64+0x18] ;  /* 0x000018080c127981 */ /* 0x001ea8000c1e1b00 */
[----:B------:R-:W4:Y:S01]  /*0380*/  LDG.E.64 R22, desc[UR8][R12.64+0x20] ;  /* 0x000020080c167981 */ /* 0x000f22000c1e1b00 */
[----:B-1----:R-:W3:Y:S02]  /*0390*/  I2F.F64 R26, R36 ;  /* 0x00000024001a7312 */ /* 0x002ee40000201c00 */
[----:B---3--:R-:W-:Y:S01]  /*03a0*/  DFMA R26, R20, R14, R26 ;  /* 0x0000000e141a722b */ /* 0x008fe2000000001a */
[----:B------:R-:W-:-:S06]  /*03b0*/  IMAD.WIDE.U32 R20, R33, 0x8, R24 ;  /* 0x0000000821147825 */ /* 0x000fcc00078e0018 */
[----:B------:R-:W4:Y:S03]  /*03c0*/  LDG.E.64 R20, desc[UR8][R20.64] ;  /* 0x0000000814147981 */ /* 0x000f26000c1e1b00 */
[----:B------:R-:W0:Y:S08]  /*03d0*/  F2I.F64.TRUNC R26, R26 ;  /* 0x0000001a001a7311 */ /* 0x000e30000030d100 */
[----:B0-----:R0:W2:Y:S02]  /*03e0*/  I2F.F64 R14, R26 ;  /* 0x0000001a000e7312 */ /* 0x0010a40000201c00 */
[----:B0-----:R-:W3:Y:S01]  /*03f0*/  LDG.E.64 R26, desc[UR8][R12.64+0x38] ;  /* 0x000038080c1a7981 */ /* 0x001ee2000c1e1b00 */
[----:B--2---:R-:W-:Y:S01]  /*0400*/  DFMA R14, R18, R16, R14 ;  /* 0x00000010120e722b */ /* 0x004fe2000000000e */
[----:B------:R-:W-:-:S05]  /*0410*/  IMAD.WIDE.U32 R16, R35, 0x8, R24 ;  /* 0x0000000823107825 */ /* 0x000fca00078e0018 */
[----:B------:R0:W1:Y:S01]  /*0420*/  F2I.F64.TRUNC R30, R14 ;  /* 0x0000000e001e7311 */ /* 0x000062000030d100 */
[----:B------:R-:W2:Y:S04]  /*0430*/  LDG.E.64 R16, desc[UR8][R16.64] ;  /* 0x0000000810107981 */ /* 0x000ea8000c1e1b00 */
[----:B0-----:R-:W2:Y:S03]  /*0440*/  LDG.E.64 R14, desc[UR8][R12.64+0x28] ;  /* 0x000028080c0e7981 */ /* 0x001ea6000c1e1b00 */
[----:B-1----:R-:W4:Y:S02]  /*0450*/  I2F.F64 R18, R30 ;  /* 0x0000001e00127312 */ /* 0x002f240000201c00 */
[----:B----4-:R-:W-:Y:S01]  /*0460*/  DFMA R18, R22, R20, R18 ;  /* 0x000000141612722b */ /* 0x010fe20000000012 */
[--C-:B------:R-:W-:Y:S01]  /*0470*/  IMAD.WIDE.U32 R20, R37, 0x8, R24.reuse ;  /* 0x0000000825147825 */ /* 0x100fe200078e0018 */
[----:B------:R-:W4:Y:S05]  /*0480*/  LDG.E.64 R22, desc[UR8][R12.64+0x30] ;  /* 0x000030080c167981 */ /* 0x000f2a000c1e1b00 */
[----:B------:R-:W4:Y:S01]  /*0490*/  LDG.E.64 R20, desc[UR8][R20.64] ;  /* 0x0000000814147981 */ /* 0x000f22000c1e1b00 */
[----:B------:R-:W-:-:S06]  /*04a0*/  IMAD.WIDE.U32 R24, R28, 0x8, R24 ;  /* 0x000000081c187825 */ /* 0x000fcc00078e0018 */
[----:B------:R-:W3:Y:S01]  /*04b0*/  LDG.E.64 R24, desc[UR8][R24.64] ;  /* 0x0000000818187981 */ /* 0x000ee2000c1e1b00 */
[----:B------:R-:W0:Y:S08]  /*04c0*/  F2I.F64.TRUNC R18, R18 ;  /* 0x0000001200127311 */ /* 0x000e30000030d100 */
[----:B0-----:R-:W2:Y:S02]  /*04d0*/  I2F.F64 R18, R18 ;  /* 0x0000001200127312 */ /* 0x001ea40000201c00 */
[----:B--2---:R-:W-:-:S10]  /*04e0*/  DFMA R16, R14, R16, R18 ;  /* 0x000000100e10722b */ /* 0x004fd40000000012 */
[----:B------:R-:W0:Y:S08]  /*04f0*/  F2I.F64.TRUNC R16, R16 ;  /* 0x0000001000107311 */ /* 0x000e30000030d100 */
[----:B0-----:R-:W4:Y:S01]  /*0500*/  I2F.F64 R14, R16 ;  /* 0x00000010000e7312 */ /* 0x001f220000201c00 */
[----:B------:R-:W-:-:S04]  /*0510*/  UIADD3 UR5, UPT, UPT, UR5, 0x8, URZ ;  /* 0x0000000805057890 */ /* 0x000fc8000fffe0ff */
[----:B------:R-:W-:Y:S01]  /*0520*/  UISETP.NE.AND UP0, UPT, UR5, URZ, UPT ;  /* 0x000000ff0500728c */ /* 0x000fe2000bf05270 */
[----:B------:R-:W-:Y:S01]  /*0530*/  VIADD R11, R11, 0x8 ;  /* 0x000000080b0b7836 */ /* 0x000fe20000000000 */
[C---:B------:R-:W-:Y:S01]  /*0540*/  LEA R8, R10.reuse, R8, 0x3 ;  /* 0x000000080a087211 */ /* 0x040fe200078e18ff */
[C---:B------:R-:W-:Y:S01]  /*0550*/  IMAD R29, R10.reuse, 0x8, R29 ;  /* 0x000000080a1d7824 */ /* 0x040fe200078e021d */
[C---:B------:R-:W-:Y:S01]  /*0560*/  LEA R33, R10.reuse, R33, 0x3 ;  /* 0x000000210a217211 */ /* 0x040fe200078e18ff */
[C---:B------:R-:W-:Y:S02]  /*0570*/  IMAD R31, R10.reuse, 0x8, R31 ;  /* 0x000000080a1f7824 */ /* 0x040fe400078e021f */
[C---:B------:R-:W-:Y:S02]  /*0580*/  IMAD R9, R10.reuse, 0x8, R9 ;  /* 0x000000080a097824 */ /* 0x040fe400078e0209 */
[C---:B------:R-:W-:Y:S02]  /*0590*/  IMAD R35, R10.reuse, 0x8, R35 ;  /* 0x000000080a237824 */ /* 0x040fe400078e0223 */
[----:B------:R-:W-:-:S02]  /*05a0*/  IMAD R37, R10, 0x8, R37 ;  /* 0x000000080a257824 */ /* 0x000fc400078e0225 */
[----:B------:R-:W-:Y:S01]  /*05b0*/  IMAD R28, R10, 0x8, R28 ;  /* 0x000000080a1c7824 */ /* 0x000fe200078e021c */
[----:B----4-:R-:W-:-:S10]  /*05c0*/  DFMA R22, R22, R20, R14 ;  /* 0x000000141616722b */ /* 0x010fd4000000000e */
[----:B------:R-:W0:Y:S08]  /*05d0*/  F2I.F64.TRUNC R22, R22 ;  /* 0x0000001600167311 */ /* 0x000e30000030d100 */
[----:B0-----:R-:W3:Y:S02]  /*05e0*/  I2F.F64 R14, R22 ;  /* 0x00000016000e7312 */ /* 0x001ee40000201c00 */
[----:B---3--:R-:W-:-:S06]  /*05f0*/  DFMA R14, R26, R24, R14 ;  /* 0x000000181a0e722b */ /* 0x008fcc000000000e */
[----:B------:R1:W2:Y:S01]  /*0600*/  F2I.F64.TRUNC R30, R14 ;  /* 0x0000000e001e7311 */ /* 0x0002a2000030d100 */
[----:B------:R-:W-:Y:S05]  /*0610*/  BRA.U UP0, `(.L_x_2) ;  /* 0xfffffffd00047547 */ /* 0x000fea000b83ffff */
[----:B------:R-:W-:-:S12]  /*0620*/  ULOP3.LUT UR5, UR4, 0x7ffffff8, URZ, 0xc0, !UPT ;  /* 0x7ffffff804057892 */ /* 0x000fd8000f8ec0ff */
.L_x_1:
[----:B------:R-:W-:-:S09]  /*0630*/  ULOP3.LUT UP0, URZ, UR4, 0x7, URZ, 0xc0, !UPT ;  /* 0x0000000704ff7892 */ /* 0x000fd2000f80c0ff */
[----:B------:R-:W-:Y:S05]  /*0640*/  BRA.U !UP0, `(.L_x_3) ;  /* 0x0000000508607547 */ /* 0x000fea000b800000 */
[----:B------:R-:W-:-:S04]  /*0650*/  LOP3.LUT R9, R2, 0x7, RZ, 0xc0, !PT ;  /* 0x0000000702097812 */ /* 0x000fc800078ec0ff */
[C---:B------:R-:W-:Y:S02]  /*0660*/  IADD3 R8, PT, PT, R9.reuse, -0x1, RZ ;  /* 0xffffffff09087810 */ /* 0x040fe40007ffe0ff */
[----:B------:R-:W-:Y:S02]  /*0670*/  LOP3.LUT P0, RZ, R9, 0x3, RZ, 0xc0, !PT ;  /* 0x0000000309ff7812 */ /* 0x000fe4000780c0ff */
[----:B------:R-:W-:-:S13]  /*0680*/  ISETP.GE.U32.AND P1, PT, R8, 0x3, PT ;  /* 0x000000030800780c */ /* 0x000fda0003f26070 */
[----:B------:R-:W-:Y:S05]  /*0690*/  @!P1 BRA `(.L_x_4) ;  /* 0x00000000009c9947 */ /* 0x000fea0003800000 */
[----:B------:R-:W3:Y:S01]  /*06a0*/  LDC R24, c[0x0][0x398] ;  /* 0x0000e600ff187b82 */ /* 0x000ee20000000800 */
[----:B------:R-:W-:-:S07]  /*06b0*/  VIADD R9, R0, UR5 ;  /* 0x0000000500097c36 */ /* 0x000fce0008000000 */
[----:B------:R-:W4:Y:S08]  /*06c0*/  LDC.64 R16, c[0x0][0x390] ;  /* 0x0000e400ff107b82 */ /* 0x000f300000000a00 */
[----:B------:R-:W5:Y:S01]  /*06d0*/  LDC.64 R22, c[0x0][0x388] ;  /* 0x0000e200ff167b82 */ /* 0x000f620000000a00 */
[----:B---3--:R-:W-:-:S07]  /*06e0*/  IMAD R11, R24, UR5, R7 ;  /* 0x00000005180b7c24 */ /* 0x008fce000f8e0207 */
[----:B------:R-:W3:Y:S01]  /*06f0*/  LDC.64 R20, c[0x0][0x390] ;  /* 0x0000e400ff147b82 */ /* 0x000ee20000000a00 */
[----:B----4-:R-:W-:-:S06]  /*0700*/  IMAD.WIDE.U32 R16, R9, 0x8, R16 ;  /* 0x0000000809107825 */ /* 0x010fcc00078e0010 */
[----:B0-----:R-:W4:Y:S01]  /*0710*/  LDG.E.64 R16, desc[UR8][R16.64] ;  /* 0x0000000810107981 */ /* 0x001f22000c1e1b00 */
[----:B-----5:R-:W-:-:S06]  /*0720*/  IMAD.WIDE.U32 R18, R11, 0x8, R22 ;  /* 0x000000080b127825 */ /* 0x020fcc00078e0016 */
[----:B------:R-:W4:Y:S01]  /*0730*/  LDG.E.64 R18, desc[UR8][R18.64] ;  /* 0x0000000812127981 */ /* 0x000f22000c1e1b00 */
[----:B------:R-:W-:Y:S01]  /*0740*/  IADD3 R8, P1, PT, R0, UR5, RZ ;  /* 0x0000000500087c10 */ /* 0x000fe2000ff3e0ff */
[----:B------:R-:W-:-:S04]  /*0750*/  IMAD.IADD R11, R11, 0x1, R24 ;  /* 0x000000010b0b7824 */ /* 0x000fc800078e0218 */
[----:B------:R-:W-:Y:S01]  /*0760*/  IMAD.X R9, RZ, RZ, RZ, P1 ;  /* 0x000000ffff097224 */ /* 0x000fe200008e06ff */
[----:B---3--:R-:W-:Y:S01]  /*0770*/  LEA R20, P1, R8, R20, 0x3 ;  /* 0x0000001408147211 */ /* 0x008fe200078218ff */
[----:B-1----:R-:W-:-:S03]  /*0780*/  IMAD.WIDE.U32 R14, R11, 0x8, R22 ;  /* 0x000000080b0e7825 */ /* 0x002fc600078e0016 */
[----:B------:R-:W-:-:S03]  /*0790*/  LEA.HI.X R21, R8, R21, R9, 0x3, P1 ;  /* 0x0000001508157211 */ /* 0x000fc600008f1c09 */
[----:B------:R-:W3:Y:S04]  /*07a0*/  LDG.E.64 R14, desc[UR8][R14.64] ;  /* 0x000000080e0e7981 */ /* 0x000ee8000c1e1b00 */
[----:B------:R-:W3:Y:S01]  /*07b0*/  LDG.E.64 R12, desc[UR8][R20.64+0x8] ;  /* 0x00000808140c7981 */ /* 0x000ee2000c1e1b00 */
[----:B------:R-:W-:-:S03]  /*07c0*/  IADD3 R25, PT, PT, R11, R24, RZ ;  /* 0x000000180b197210 */ /* 0x000fc60007ffe0ff */
[----:B------:R-:W5:Y:S02]  /*07d0*/  LDG.E.64 R8, desc[UR8][R20.64+0x10] ;  /* 0x0000100814087981 */ /* 0x000f64000c1e1b00 */
[----:B------:R-:W-:-:S06]  /*07e0*/  IMAD.WIDE.U32 R10, R25, 0x8, R22 ;  /* 0x00000008190a7825 */ /* 0x000fcc00078e0016 */
[----:B------:R-:W5:Y:S01]  /*07f0*/  LDG.E.64 R10, desc[UR8][R10.64] ;  /* 0x000000080a0a7981 */ /* 0x000f62000c1e1b00 */
[----:B------:R-:W-:-:S04]  /*0800*/  IMAD.IADD R25, R25, 0x1, R24 ;  /* 0x0000000119197824 */ /* 0x000fc800078e0218 */
[----:B------:R-:W-:Y:S02]  /*0810*/  IMAD.WIDE.U32 R24, R25, 0x8, R22 ;  /* 0x0000000819187825 */ /* 0x000fe400078e0016 */
[----:B------:R-:W5:Y:S04]  /*0820*/  LDG.E.64 R22, desc[UR8][R20.64+0x18] ;  /* 0x0000180814167981 */ /* 0x000f68000c1e1b00 */
[----:B------:R-:W5:Y:S01]  /*0830*/  LDG.E.64 R24, desc[UR8][R24.64] ;  /* 0x0000000818187981 */ /* 0x000f62000c1e1b00 */
[----:B--2---:R-:W4:Y:S01]  /*0840*/  I2F.F64 R30, R30 ;  /* 0x0000001e001e7312 */ /* 0x004f220000201c00 */
[----:B------:R-:W-:Y:S01]  /*0850*/  UIADD3 UR5, UPT, UPT, UR5, 0x4, URZ ;  /* 0x0000000405057890 */ /* 0x000fe2000fffe0ff */
[----:B----4-:R-:W-:-:S10]  /*0860*/  DFMA R16, R16, R18, R30 ;  /* 0x000000121010722b */ /* 0x010fd4000000001e */
[----:B------:R-:W0:Y:S08]  /*0870*/  F2I.F64.TRUNC R16, R16 ;  /* 0x0000001000107311 */ /* 0x000e30000030d100 */
[----:B0-----:R-:W3:Y:S02]  /*0880*/  I2F.F64 R18, R16 ;  /* 0x0000001000127312 */ /* 0x001ee40000201c00 */
[----:B---3--:R-:W-:-:S10]  /*0890*/  DFMA R12, R12, R14, R18 ;  /* 0x0000000e0c0c722b */ /* 0x008fd40000000012 */
[----:B------:R-:W0:Y:S08]  /*08a0*/  F2I.F64.TRUNC R12, R12 ;  /* 0x0000000c000c7311 */ /* 0x000e30000030d100 */
[----:B0-----:R-:W5:Y:S02]  /*08b0*/  I2F.F64 R14, R12 ;  /* 0x0000000c000e7312 */ /* 0x001f640000201c00 */
[----:B-----5:R-:W-:-:S10]  /*08c0*/  DFMA R8, R8, R10, R14 ;  /* 0x0000000a0808722b */ /* 0x020fd4000000000e */
[----:B------:R-:W0:Y:S08]  /*08d0*/  F2I.F64.TRUNC R8, R8 ;  /* 0x0000000800087311 */ /* 0x000e30000030d100 */
[----:B0-----:R-:W0:Y:S02]  /*08e0*/  I2F.F64 R10, R8 ;  /* 0x00000008000a7312 */ /* 0x001e240000201c00 */
[----:B0-----:R-:W-:-:S06]  /*08f0*/  DFMA R10, R22, R24, R10 ;  /* 0x00000018160a722b */ /* 0x001fcc000000000a */
[----:B------:R3:W4:Y:S05]  /*0900*/  F2I.F64.TRUNC R30, R10 ;  /* 0x0000000a001e7311 */ /* 0x00072a000030d100 */
.L_x_4:
[----:B------:R-:W-:Y:S05]  /*0910*/  @!P0 BRA `(.L_x_3) ;  /* 0x0000000000ac8947 */ /* 0x000fea0003800000 */
[C---:B------:R-:W-:Y:S02]  /*0920*/  LOP3.LUT R8, R3.reuse, 0x3, RZ, 0xc0, !PT ;  /* 0x0000000303087812 */ /* 0x040fe400078ec0ff */
[----:B------:R-:W-:Y:S02]  /*0930*/  LOP3.LUT R9, R3, 0x1, RZ, 0xc0, !PT ;  /* 0x0000000103097812 */ /* 0x000fe400078ec0ff */
[----:B------:R-:W-:Y:S02]  /*0940*/  ISETP.NE.AND P1, PT, R8, 0x1, PT ;  /* 0x000000010800780c */ /* 0x000fe40003f25270 */
[----:B------:R-:W-:-:S11]  /*0950*/  ISETP.NE.U32.AND P0, PT, R9, 0x1, PT ;  /* 0x000000010900780c */ /* 0x000fd60003f05070 */
[----:B------:R-:W-:Y:S05]  /*0960*/  @!P1 BRA `(.L_x_5) ;  /* 0x0000000000649947 */ /* 0x000fea0003800000 */
[----:B------:R-:W5:Y:S01]  /*0970*/  LDC R16, c[0x0][0x398] ;  /* 0x0000e600ff107b82 */ /* 0x000f620000000800 */
[----:B------:R-:W-:-:S07]  /*0980*/  VIADD R13, R0, UR5 ;  /* 0x00000005000d7c36 */ /* 0x000fce0008000000 */
[----:B------:R-:W0:Y:S08]  /*0990*/  LDC.64 R8, c[0x0][0x390] ;  /* 0x0000e400ff087b82 */ /* 0x000e300000000a00 */
[----:B---3--:R-:W3:Y:S01]  /*09a0*/  LDC.64 R10, c[0x0][0x388] ;  /* 0x0000e200ff0a7b82 */ /* 0x008ee20000000a00 */
[----:B-----5:R-:W-:-:S07]  /*09b0*/  IMAD R17, R16, UR5, R7 ;  /* 0x0000000510117c24 */ /* 0x020fce000f8e0207 */
[----:B-1----:R-:W1:Y:S01]  /*09c0*/  LDC.64 R14, c[0x0][0x390] ;  /* 0x0000e400ff0e7b82 */ /* 0x002e620000000a00 */
[----:B0-----:R-:W-:-:S06]  /*09d0*/  IMAD.WIDE.U32 R8, R13, 0x8, R8 ;  /* 0x000000080d087825 */ /* 0x001fcc00078e0008 */
[----:B------:R-:W5:Y:S01]  /*09e0*/  LDG.E.64 R8, desc[UR8][R8.64] ;  /* 0x0000000808087981 */ /* 0x000f62000c1e1b00 */
[----:B---3--:R-:W-:-:S06]  /*09f0*/  IMAD.WIDE.U32 R12, R17, 0x8, R10 ;  /* 0x00000008110c7825 */ /* 0x008fcc00078e000a */
[----:B------:R-:W5:Y:S01]  /*0a00*/  LDG.E.64 R12, desc[UR8][R12.64] ;  /* 0x000000080c0c7981 */ /* 0x000f62000c1e1b00 */
[----:B------:R-:W-:Y:S01]  /*0a10*/  IADD3 R18, P1, PT, R0, UR5, RZ ;  /* 0x0000000500127c10 */ /* 0x000fe2000ff3e0ff */
[----:B------:R-:W-:-:S03]  /*0a20*/  IMAD.IADD R17, R17, 0x1, R16 ;  /* 0x0000000111117824 */ /* 0x000fc600078e0210 */
[----:B------:R-:W-:Y:S02]  /*0a30*/  IADD3.X R16, PT, PT, RZ, RZ, RZ, P1, !PT ;  /* 0x000000ffff107210 */ /* 0x000fe40000ffe4ff */
[----:B-1----:R-:W-:Y:S01]  /*0a40*/  LEA R14, P1, R18, R14, 0x3 ;  /* 0x0000000e120e7211 */ /* 0x002fe200078218ff */
[----:B------:R-:W-:-:S03]  /*0a50*/  IMAD.WIDE.U32 R10, R17, 0x8, R10 ;  /* 0x00000008110a7825 */ /* 0x000fc600078e000a */
[----:B------:R-:W-:-:S03]  /*0a60*/  LEA.HI.X R15, R18, R15, R16, 0x3, P1 ;  /* 0x0000000f120f7211 */ /* 0x000fc600008f1c10 */
[----:B------:R-:W3:Y:S04]  /*0a70*/  LDG.E.64 R10, desc[UR8][R10.64] ;  /* 0x000000080a0a7981 */ /* 0x000ee8000c1e1b00 */
[----:B------:R-:W3:Y:S01]  /*0a80*/  LDG.E.64 R14, desc[UR8][R14.64+0x8] ;  /* 0x000008080e0e7981 */ /* 0x000ee2000c1e1b00 */
[----:B--2-4-:R-:W5:Y:S01]  /*0a90*/  I2F.F64 R30, R30 ;  /* 0x0000001e001e7312 */ /* 0x014f620000201c00 */
[----:B------:R-:W-:Y:S01]  /*0aa0*/  UIADD3 UR5, UPT, UPT, UR5, 0x2, URZ ;  /* 0x0000000205057890 */ /* 0x000fe2000fffe0ff */
[----:B-----5:R-:W-:-:S10]  /*0ab0*/  DFMA R8, R8, R12, R30 ;  /* 0x0000000c0808722b */ /* 0x020fd4000000001e */
[----:B------:R-:W0:Y:S08]  /*0ac0*/  F2I.F64.TRUNC R8, R8 ;  /* 0x0000000800087311 */ /* 0x000e30000030d100 */
[----:B0-----:R-:W3:Y:S02]  /*0ad0*/  I2F.F64 R12, R8 ;  /* 0x00000008000c7312 */ /* 0x001ee40000201c00 */
[----:B---3--:R-:W-:-:S06]  /*0ae0*/  DFMA R12, R14, R10, R12 ;  /* 0x0000000a0e0c722b */ /* 0x008fcc000000000c */
[----:B------:R0:W1:Y:S05]  /*0af0*/  F2I.F64.TRUNC R30, R12 ;  /* 0x0000000c001e7311 */ /* 0x00006a000030d100 */
.L_x_5:
[----:B------:R-:W-:Y:S05]  /*0b00*/  @P0 BRA `(.L_x_3) ;  /* 0x0000000000300947 */ /* 0x000fea0003800000 */
[----:B0-----:R-:W1:Y:S01]  /*0b10*/  LDC R12, c[0x0][0x398] ;  /* 0x0000e600ff0c7b82 */ /* 0x001e620000000800 */
[----:B------:R-:W-:-:S07]  /*0b20*/  VIADD R13, R0, UR5 ;  /* 0x00000005000d7c36 */ /* 0x000fce0008000000 */
[----:B------:R-:W0:Y:S08]  /*0b30*/  LDC.64 R8, c[0x0][0x390] ;  /* 0x0000e400ff087b82 */ /* 0x000e300000000a00 */
[----:B---3--:R-:W3:Y:S01]  /*0b40*/  LDC.64 R10, c[0x0][0x388] ;  /* 0x0000e200ff0a7b82 */ /* 0x008ee20000000a00 */
[----:B-1----:R-:W-:Y:S02]  /*0b50*/  IMAD R15, R12, UR5, R7 ;  /* 0x000000050c0f7c24 */ /* 0x002fe4000f8e0207 */
[----:B0-----:R-:W-:-:S06]  /*0b60*/  IMAD.WIDE.U32 R8, R13, 0x8, R8 ;  /* 0x000000080d087825 */ /* 0x001fcc00078e0008 */
[----:B------:R-:W5:Y:S01]  /*0b70*/  LDG.E.64 R8, desc[UR8][R8.64] ;  /* 0x0000000808087981 */ /* 0x000f62000c1e1b00 */
[----:B---3--:R-:W-:-:S06]  /*0b80*/  IMAD.WIDE.U32 R10, R15, 0x8, R10 ;  /* 0x000000080f0a7825 */ /* 0x008fcc00078e000a */
[----:B------:R-:W5:Y:S01]  /*0b90*/  LDG.E.64 R10, desc[UR8][R10.64] ;  /* 0x000000080a0a7981 */ /* 0x000f62000c1e1b00 */
[----:B--2-4-:R-:W5:Y:S02]  /*0ba0*/  I2F.F64 R12, R30 ;  /* 0x0000001e000c7312 */ /* 0x014f640000201c00 */
[----:B-----5:R-:W-:-:S06]  /*0bb0*/  DFMA R12, R8, R10, R12 ;  /* 0x0000000a080c722b */ /* 0x020fcc000000000c */
[----:B------:R0:W1:Y:S05]  /*0bc0*/  F2I.F64.TRUNC R30, R12 ;  /* 0x0000000c001e7311 */ /* 0x00006a000030d100 */
.L_x_3:
[----:B------:R-:W5:Y:S01]  /*0bd0*/  LDC.64 R8, c[0x0][0x380] ;  /* 0x0000e000ff087b82 */ /* 0x000f620000000a00 */
[----:B-1----:R-:W-:-:S07]  /*0be0*/  IMAD.IADD R15, R0, 0x1, R7 ;  /* 0x00000001000f7824 */ /* 0x002fce00078e0207 */
[----:B0-----:R-:W0:Y:S01]  /*0bf0*/  LDC.64 R12, c[0x0][0x388] ;  /* 0x0000e200ff0c7b82 */ /* 0x001e220000000a00 */
[----:B--234-:R-:W1:Y:S01]  /*0c00*/  I2F.F64 R10, R30 ;  /* 0x0000001e000a7312 */ /* 0x01ce620000201c00 */
[----:B------:R-:W2:Y:S01]  /*0c10*/  LDCU UR5, c[0x0][0x398] ;  /* 0x00007300ff0577ac */ /* 0x000ea20008000800 */
[----:B-----5:R-:W-:-:S06]  /*0c20*/  IMAD.WIDE.U32 R8, R15, 0x8, R8 ;  /* 0x000000080f087825 */ /* 0x020fcc00078e0008 */
[----:B------:R-:W1:Y:S01]  /*0c30*/  LDG.E.64 R8, desc[UR8][R8.64] ;  /* 0x0000000808087981 */ /* 0x000e62000c1e1b00 */
[----:B------:R-:W-:Y:S02]  /*0c40*/  VIADD R7, R7, 0x1 ;  /* 0x0000000107077836 */ /* 0x000fe40000000000 */
[----:B0-----:R-:W-:-:S03]  /*0c50*/  IMAD.WIDE.U32 R12, R15, 0x8, R12 ;  /* 0x000000080f0c7825 */ /* 0x001fc600078e000c */
[----:B--2---:R-:W-:Y:S01]  /*0c60*/  ISETP.NE.AND P0, PT, R7, UR5, PT ;  /* 0x0000000507007c0c */ /* 0x004fe2000bf05270 */
[----:B-1----:R-:W-:-:S07]  /*0c70*/  DADD R10, -R10, R8 ;  /* 0x000000000a0a7229 */ /* 0x002fce0000000108 */
[----:B------:R0:W-:Y:S05]  /*0c80*/  STG.E.64 desc[UR8][R12.64], R10 ;  /* 0x0000000a0c007986 */ /* 0x0001ea000c101b08 */
[----:B------:R-:W-:Y:S05]  /*0c90*/  @!P0 BRA `(.L_x_6) ;  /* 0x0000000400e08947 */ /* 0x000fea0003800000 */
[----:B------:R-:W-:Y:S05]  /*0ca0*/  BRA `(.L_x_7) ;  /* 0xfffffff4001c7947 */ /* 0x000fea000383ffff */
.L_x_0:
[----:B------:R-:W-:Y:S02]  /*0cb0*/  ISETP.GE.U32.AND P0, PT, R32, 0xf, PT ;  /* 0x0000000f2000780c */ /* 0x000fe40003f06070 */
[----:B------:R-:W-:-:S11]  /*0cc0*/  MOV R7, RZ ;  /* 0x000000ff00077202 */ /* 0x000fd60000000f00 */
[----:B------:R-:W-:Y:S05]  /*0cd0*/  @!P0 BRA `(.L_x_8) ;  /* 0x0000000000a88947 */ /* 0x000fea0003800000 */
[----:B------:R-:W-:-:S05]  /*0ce0*/  UMOV UR5, URZ ;  /* 0x000000ff00057c82 */ /* 0x000fca0008000000 */
.L_x_9:
[----:B------:R-:W1:Y:S01]  /*0cf0*/  LDC.64 R10, c[0x0][0x380] ;  /* 0x0000e000ff0a7b82 */ /* 0x000e620000000a00 */
[----:B------:R-:W-:-:S07]  /*0d00*/  VIADD R7, R0, UR5 ;  /* 0x0000000500077c36 */ /* 0x000fce0008000000 */
[----:B----4-:R-:W2:Y:S01]  /*0d10*/  LDC.64 R8, c[0x0][0x388] ;  /* 0x0000e200ff087b82 */ /* 0x010ea20000000a00 */
[----:B-1----:R-:W-:-:S05]  /*0d20*/  IMAD.WIDE.U32 R10, R7, 0x8, R10 ;  /* 0x00000008070a7825 */ /* 0x002fca00078e000a */
[----:B0-----:R-:W3:Y:S01]  /*0d30*/  LDG.E.64 R12, desc[UR8][R10.64] ;  /* 0x000000080a0c7981 */ /* 0x001ee2000c1e1b00 */
[----:B--2---:R-:W-:-:S05]  /*0d40*/  IMAD.WIDE.U32 R8, R7, 0x8, R8 ;  /* 0x0000000807087825 */ /* 0x004fca00078e0008 */
[----:B---3--:R0:W-:Y:S04]  /*0d50*/  STG.E.64 desc[UR8][R8.64], R12 ;  /* 0x0000000c08007986 */ /* 0x0081e8000c101b08 */
[----:B------:R-:W2:Y:S04]  /*0d60*/  LDG.E.64 R14, desc[UR8][R10.64+0x8] ;  /* 0x000008080a0e7981 */ /* 0x000ea8000c1e1b00 */
[----:B--2---:R1:W-:Y:S04]  /*0d70*/  STG.E.64 desc[UR8][R8.64+0x8], R14 ;  /* 0x0000080e08007986 */ /* 0x0043e8000c101b08 */
[----:B------:R-:W2:Y:S04]  /*0d80*/  LDG.E.64 R16, desc[UR8][R10.64+0x10] ;  /* 0x000010080a107981 */ /* 0x000ea8000c1e1b00 */
[----:B--2---:R2:W-:Y:S04]  /*0d90*/  STG.E.64 desc[UR8][R8.64+0x10], R16 ;  /* 0x0000101008007986 */ /* 0x0045e8000c101b08 */
[----:B------:R-:W3:Y:S04]  /*0da0*/  LDG.E.64 R18, desc[UR8][R10.64+0x18] ;  /* 0x000018080a127981 */ /* 0x000ee8000c1e1b00 */
[----:B---3--:R3:W-:Y:S04]  /*0db0*/  STG.E.64 desc[UR8][R8.64+0x18], R18 ;  /* 0x0000181208007986 */ /* 0x0087e8000c101b08 */
[----:B------:R-:W4:Y:S04]  /*0dc0*/  LDG.E.64 R20, desc[UR8][R10.64+0x20] ;  /* 0x000020080a147981 */ /* 0x000f28000c1e1b00 */
[----:B----4-:R4:W-:Y:S04]  /*0dd0*/  STG.E.64 desc[UR8][R8.64+0x20], R20 ;  /* 0x0000201408007986 */ /* 0x0109e8000c101b08 */
[----:B------:R-:W5:Y:S04]  /*0de0*/  LDG.E.64 R22, desc[UR8][R10.64+0x28] ;  /* 0x000028080a167981 */ /* 0x000f68000c1e1b00 */
[----:B-----5:R5:W-:Y:S04]  /*0df0*/  STG.E.64 desc[UR8][R8.64+0x28], R22 ;  /* 0x0000281608007986 */ /* 0x020be8000c101b08 */
[----:B0-----:R-:W2:Y:S04]  /*0e00*/  LDG.E.64 R12, desc[UR8][R10.64+0x30] ;  /* 0x000030080a0c7981 */ /* 0x001ea8000c1e1b00 */
[----:B--2---:R0:W-:Y:S04]  /*0e10*/  STG.E.64 desc[UR8][R8.64+0x30], R12 ;  /* 0x0000300c08007986 */ /* 0x0041e8000c101b08 */
[----:B-1----:R-:W2:Y:S04]  /*0e20*/  LDG.E.64 R14, desc[UR8][R10.64+0x38] ;  /* 0x000038080a0e7981 */ /* 0x002ea8000c1e1b00 */
[----:B--2---:R1:W-:Y:S04]  /*0e30*/  STG.E.64 desc[UR8][R8.64+0x38], R14 ;  /* 0x0000380e08007986 */ /* 0x0043e8000c101b08 */
[----:B------:R-:W2:Y:S04]  /*0e40*/  LDG.E.64 R16, desc[UR8][R10.64+0x40] ;  /* 0x000040080a107981 */ /* 0x000ea8000c1e1b00 */
[----:B--2---:R2:W-:Y:S04]  /*0e50*/  STG.E.64 desc[UR8][R8.64+0x40], R16 ;  /* 0x0000401008007986 */ /* 0x0045e8000c101b08 */
[----:B---3--:R-:W3:Y:S04]  /*0e60*/  LDG.E.64 R18, desc[UR8][R10.64+0x48] ;  /* 0x000048080a127981 */ /* 0x008ee8000c1e1b00 */
[----:B---3--:R3:W-:Y:S04]  /*0e70*/  STG.E.64 desc[UR8][R8.64+0x48], R18 ;  /* 0x0000481208007986 */ /* 0x0087e8000c101b08 */
[----:B----4-:R-:W4:Y:S04]  /*0e80*/  LDG.E.64 R20, desc[UR8][R10.64+0x50] ;  /* 0x000050080a147981 */ /* 0x010f28000c1e1b00 */
[----:B----4-:R4:W-:Y:S04]  /*0e90*/  STG.E.64 desc[UR8][R8.64+0x50], R20 ;  /* 0x0000501408007986 */ /* 0x0109e8000c101b08 */
[----:B-----5:R-:W5:Y:S04]  /*0ea0*/  LDG.E.64 R22, desc[UR8][R10.64+0x58] ;  /* 0x000058080a167981 */ /* 0x020f68000c1e1b00 */
[----:B-----5:R4:W-:Y:S04]  /*0eb0*/  STG.E.64 desc[UR8][R8.64+0x58], R22 ;  /* 0x0000581608007986 */ /* 0x0209e8000c101b08 */
[----:B0-----:R-:W5:Y:S04]  /*0ec0*/  LDG.E.64 R12, desc[UR8][R10.64+0x60] ;  /* 0x000060080a0c7981 */ /* 0x001f68000c1e1b00 */
[----:B-----5:R4:W-:Y:S04]  /*0ed0*/  STG.E.64 desc[UR8][R8.64+0x60], R12 ;  /* 0x0000600c08007986 */ /* 0x0209e8000c101b08 */
[----:B-1----:R-:W5:Y:S04]  /*0ee0*/  LDG.E.64 R14, desc[UR8][R10.64+0x68] ;  /* 0x000068080a0e7981 */ /* 0x002f68000c1e1b00 */
[----:B-----5:R4:W-:Y:S04]  /*0ef0*/  STG.E.64 desc[UR8][R8.64+0x68], R14 ;  /* 0x0000680e08007986 */ /* 0x0209e8000c101b08 */
[----:B--2---:R-:W2:Y:S04]  /*0f00*/  LDG.E.64 R16, desc[UR8][R10.64+0x70] ;  /* 0x000070080a107981 */ /* 0x004ea8000c1e1b00 */
[----:B--2---:R4:W-:Y:S04]  /*0f10*/  STG.E.64 desc[UR8][R8.64+0x70], R16 ;  /* 0x0000701008007986 */ /* 0x0049e8000c101b08 */
[----:B---3--:R-:W2:Y:S01]  /*0f20*/  LDG.E.64 R18, desc[UR8][R10.64+0x78] ;  /* 0x000078080a127981 */ /* 0x008ea2000c1e1b00 */
[----:B------:R-:W-:-:S06]  /*0f30*/  UIADD3 UR5, UPT, UPT, UR5, 0x10, URZ ;  /* 0x0000001005057890 */ /* 0x000fcc000fffe0ff */
[----:B------:R-:W-:Y:S01]  /*0f40*/  ISETP.NE.AND P0, PT, R6, UR5, PT ;  /* 0x0000000506007c0c */ /* 0x000fe2000bf05270 */
[----:B--2---:R4:W-:-:S12]  /*0f50*/  STG.E.64 desc[UR8][R8.64+0x78], R18 ;  /* 0x0000781208007986 */ /* 0x0049d8000c101b08 */
[----:B------:R-:W-:Y:S05]  /*0f60*/  @P0 BRA `(.L_x_9) ;  /* 0xfffffffc00600947 */ /* 0x000fea000383ffff */
[----:B------:R-:W-:-:S07]  /*0f70*/  IMAD.MOV.U32 R7, RZ, RZ, R6 ;  /* 0x000000ffff077224 */ /* 0x000fce00078e0006 */
.L_x_8:
[----:B------:R-:W-:-:S13]  /*0f80*/  LOP3.LUT P0, RZ, R24, 0xf, RZ, 0xc0, !PT ;  /* 0x0000000f18ff7812 */ /* 0x000fda000780c0ff */
[----:B------:R-:W-:Y:S05]  /*0f90*/  @!P0 BRA `(.L_x_6) ;  /* 0x0000000400208947 */ /* 0x000fea0003800000 */
[----:B------:R-:W1:Y:S01]  /*0fa0*/  LDCU.U16 UR5, c[0x0][0x398] ;  /* 0x00007300ff0577ac */ /* 0x000e620008000400 */
[----:B----4-:R-:W-:-:S05]  /*0fb0*/  IMAD.MOV R8, RZ, RZ, -R4 ;  /* 0x000000ffff087224 */ /* 0x010fca00078e0a04 */
[----:B------:R-:W-:-:S04]  /*0fc0*/  PRMT R8, R8, 0x7710, RZ ;  /* 0x0000771008087816 */ /* 0x000fc800000000ff */
[----:B-1----:R-:W-:-:S04]  /*0fd0*/  IADD3 R8, PT, PT, R8, UR5, RZ ;  /* 0x0000000508087c10 */ /* 0x002fc8000fffe0ff */
[----:B------:R-:W-:-:S04]  /*0fe0*/  LOP3.LUT R8, R8, 0xf, RZ, 0xc0, !PT ;  /* 0x0000000f08087812 */ /* 0x000fc800078ec0ff */
[C---:B------:R-:W-:Y:S01]  /*0ff0*/  LOP3.LUT P1, RZ, R8.reuse, 0x7, RZ, 0xc0, !PT ;  /* 0x0000000708ff7812 */ /* 0x040fe2000782c0ff */
[----:B------:R-:W-:-:S05]  /*1000*/  VIADD R9, R8, 0xffffffff ;  /* 0xffffffff08097836 */ /* 0x000fca0000000000 */
[----:B------:R-:W-:-:S13]  /*1010*/  ISETP.GE.U32.AND P0, PT, R9, 0x7, PT ;  /* 0x000000070900780c */ /* 0x000fda0003f06070 */
[----:B------:R-:W-:Y:S05]  /*1020*/  @!P0 BRA `(.L_x_10) ;  /* 0x0000000000588947 */ /* 0x000fea0003800000 */
[----:B------:R-:W1:Y:S01]  /*1030*/  LDC.64 R8, c[0x0][0x380] ;  /* 0x0000e000ff087b82 */ /* 0x000e620000000a00 */
[----:B------:R-:W-:-:S07]  /*1040*/  IMAD.IADD R15, R0, 0x1, R7 ;  /* 0x00000001000f7824 */ /* 0x000fce00078e0207 */
[----:B------:R-:W2:Y:S01]  /*1050*/  LDC.64 R12, c[0x0][0x388] ;  /* 0x0000e200ff0c7b82 */ /* 0x000ea20000000a00 */
        /* <DEDUP_REMOVED lines=10> */
[----:B------:R-:W3:Y:S04]  /*1100*/  LDG.E.64 R20, desc[UR8][R8.64+0x20] ;  /* 0x0000200808147981 */ /* 0x000ee8000c1e1b00 */
[----:B---3--:R2:W-:Y:S04]  /*1110*/  STG.E.64 desc[UR8][R12.64+0x20], R20 ;  /* 0x000020140c007986 */ /* 0x0085e8000c101b08 */
[----:B------:R-:W3:Y:S04]  /*1120*/  LDG.E.64 R22, desc[UR8][R8.64+0x28] ;  /* 0x0000280808167981 */ /* 0x000ee8000c1e1b00 */
[----:B---3--:R2:W-:Y:S04]  /*1130*/  STG.E.64 desc[UR8][R12.64+0x28], R22 ;  /* 0x000028160c007986 */ /* 0x0085e8000c101b08 */
[----:B0-----:R-:W3:Y:S04]  /*1140*/  LDG.E.64 R10, desc[UR8][R8.64+0x30] ;  /* 0x00003008080a7981 */ /* 0x001ee8000c1e1b00 */
[----:B---3--:R2:W-:Y:S04]  /*1150*/  STG.E.64 desc[UR8][R12.64+0x30], R10 ;  /* 0x0000300a0c007986 */ /* 0x0085e8000c101b08 */
[----:B-1----:R-:W3:Y:S01]  /*1160*/  LDG.E.64 R14, desc[UR8][R8.64+0x38] ;  /* 0x00003808080e7981 */ /* 0x002ee2000c1e1b00 */
[----:B------:R-:W-:-:S03]  /*1170*/  VIADD R7, R7, 0x8 ;  /* 0x0000000807077836 */ /* 0x000fc60000000000 */
[----:B---3--:R2:W-:Y:S04]  /*1180*/  STG.E.64 desc[UR8][R12.64+0x38], R14 ;  /* 0x0000380e0c007986 */ /* 0x0085e8000c101b08 */
.L_x_10:
[----:B------:R-:W-:Y:S05]  /*1190*/  @!P1 BRA `(.L_x_6) ;  /* 0x0000000000a09947 */ /* 0x000fea0003800000 */
[----:B------:R-:W-:-:S04]  /*11a0*/  IADD3 R8, PT, PT, RZ, -R2, RZ ;  /* 0x80000002ff087210 */ /* 0x000fc80007ffe0ff */
[----:B------:R-:W-:-:S05]  /*11b0*/  PRMT R8, R8, 0x7710, RZ ;  /* 0x0000771008087816 */ /* 0x000fca00000000ff */
[----:B------:R-:W-:-:S05]  /*11c0*/  VIADD R8, R8, UR5 ;  /* 0x0000000508087c36 */ /* 0x000fca0008000000 */
[----:B------:R-:W-:-:S04]  /*11d0*/  LOP3.LUT R8, R8, 0xffff, RZ, 0xc0, !PT ;  /* 0x0000ffff08087812 */ /* 0x000fc800078ec0ff */
[C---:B------:R-:W-:Y:S02]  /*11e0*/  LOP3.LUT R9, R8.reuse, 0x7, RZ, 0xc0, !PT ;  /* 0x0000000708097812 */ /* 0x040fe400078ec0ff */
[----:B------:R-:W-:-:S03]  /*11f0*/  LOP3.LUT R8, R8, 0x3, RZ, 0xc0, !PT ;  /* 0x0000000308087812 */ /* 0x000fc600078ec0ff */
[----:B------:R-:W-:Y:S01]  /*1200*/  VIADD R9, R9, 0xffffffff ;  /* 0xffffffff09097836 */ /* 0x000fe20000000000 */
[----:B------:R-:W-:-:S04]  /*1210*/  ISETP.NE.AND P1, PT, R8, RZ, PT ;  /* 0x000000ff0800720c */ /* 0x000fc80003f25270 */
[----:B------:R-:W-:-:S13]  /*1220*/  ISETP.GE.U32.AND P0, PT, R9, 0x3, PT ;  /* 0x000000030900780c */ /* 0x000fda0003f06070 */
[----:B------:R-:W-:Y:S05]  /*1230*/  @!P0 BRA `(.L_x_11) ;  /* 0x0000000000388947 */ /* 0x000fea0003800000 */
[----:B--2---:R-:W1:Y:S01]  /*1240*/  LDC.64 R10, c[0x0][0x380] ;  /* 0x0000e000ff0a7b82 */ /* 0x004e620000000a00 */
        /* <DEDUP_REMOVED lines=10> */
[----:B------:R-:W2:Y:S01]  /*12f0*/  LDG.E.64 R16, desc[UR8][R18.64+0x18] ;  /* 0x0000180812107981 */ /* 0x000ea2000c1e1b00 */
[----:B------:R-:W-:-:S03]  /*1300*/  IADD3 R7, PT, PT, R7, 0x4, RZ ;  /* 0x0000000407077810 */ /* 0x000fc60007ffe0ff */
[----:B--2---:R1:W-:Y:S04]  /*1310*/  STG.E.64 desc[UR8][R20.64+0x18], R16 ;  /* 0x0000181014007986 */ /* 0x0043e8000c101b08 */
.L_x_11:
[----:B------:R-:W-:Y:S05]  /*1320*/  @!P1 BRA `(.L_x_6) ;  /* 0x00000000003c9947 */ /* 0x000fea0003800000 */
[----:B-12---:R-:W1:Y:S01]  /*1330*/  LDC.64 R12, c[0x0][0x380] ;  /* 0x0000e000ff0c7b82 */ /* 0x006e620000000a00 */
[----:B------:R-:W-:-:S07]  /*1340*/  IMAD.IADD R7, R0, 0x1, R7 ;  /* 0x0000000100077824 */ /* 0x000fce00078e0207 */
[----:B------:R-:W2:Y:S01]  /*1350*/  LDC.64 R14, c[0x0][0x388] ;  /* 0x0000e200ff0e7b82 */ /* 0x000ea20000000a00 */
[----:B-1----:R-:W-:-:S05]  /*1360*/  IMAD.WIDE.U32 R12, R7, 0x8, R12 ;  /* 0x00000008070c7825 */ /* 0x002fca00078e000c */
[----:B0-----:R-:W3:Y:S01]  /*1370*/  LDG.E.64 R10, desc[UR8][R12.64] ;  /* 0x000000080c0a7981 */ /* 0x001ee2000c1e1b00 */
[----:B------:R-:W-:Y:S01]  /*1380*/  ISETP.NE.AND P0, PT, R8, 0x1, PT ;  /* 0x000000010800780c */ /* 0x000fe20003f05270 */
[----:B--2---:R-:W-:-:S05]  /*1390*/  IMAD.WIDE.U32 R14, R7, 0x8, R14 ;  /* 0x00000008070e7825 */ /* 0x004fca00078e000e */
[----:B---3--:R3:W-:Y:S07]  /*13a0*/  STG.E.64 desc[UR8][R14.64], R10 ;  /* 0x0000000a0e007986 */ /* 0x0087ee000c101b08 */
[----:B------:R-:W-:Y:S05]  /*13b0*/  @!P0 BRA `(.L_x_6) ;  /* 0x0000000000188947 */ /* 0x000fea0003800000 */
[----:B---3--:R-:W2:Y:S01]  /*13c0*/  LDG.E.64 R10, desc[UR8][R12.64+0x8] ;  /* 0x000008080c0a7981 */ /* 0x008ea2000c1e1b00 */
[----:B------:R-:W-:-:S03]  /*13d0*/  ISETP.NE.AND P0, PT, R8, 0x2, PT ;  /* 0x000000020800780c */ /* 0x000fc60003f05270 */
[----:B--2---:R0:W-:Y:S10]  /*13e0*/  STG.E.64 desc[UR8][R14.64+0x8], R10 ;  /* 0x0000080a0e007986 */ /* 0x0041f4000c101b08 */
[----:B------:R-:W-:Y:S05]  /*13f0*/  @!P0 BRA `(.L_x_6) ;  /* 0x0000000000088947 */ /* 0x000fea0003800000 */
[----:B------:R-:W2:Y:S04]  /*1400*/  LDG.E.64 R8, desc[UR8][R12.64+0x10] ;  /* 0x000010080c087981 */ /* 0x000ea8000c1e1b00 */
[----:B--2---:R1:W-:Y:S02]  /*1410*/  STG.E.64 desc[UR8][R14.64+0x10], R8 ;  /* 0x000010080e007986 */ /* 0x0043e4000c101b08 */
.L_x_6:
[----:B--2-4-:R-:W2:Y:S01]  /*1420*/  LDC.64 R22, c[0x0][0x388] ;  /* 0x0000e200ff167b82 */ /* 0x014ea20000000a00 */
[----:B------:R-:W-:Y:S02]  /*1430*/  UISETP.NE.AND UP0, UPT, UR4, URZ, UPT ;  /* 0x000000ff0400728c */ /* 0x000fe4000bf05270 */
[----:B------:R-:W-:-:S05]  /*1440*/  VIADD R7, R0, UR4 ;  /* 0x0000000400077c36 */ /* 0x000fca0008000000 */
[----:B-1----:R-:W1:Y:S01]  /*1450*/  LDC.64 R20, c[0x0][0x390] ;  /* 0x0000e400ff147b82 */ /* 0x002e620000000a00 */
[----:B--2---:R-:W-:-:S04]  /*1460*/  IMAD.WIDE.U32 R22, R7, 0x8, R22 ;  /* 0x0000000807167825 */ /* 0x004fc800078e0016 */
[----:B-1----:R-:W-:Y:S01]  /*1470*/  IMAD.WIDE.U32 R20, R7, 0x8, R20 ;  /* 0x0000000807147825 */ /* 0x002fe200078e0014 */
[----:B------:R-:W-:Y:S06]  /*1480*/  BRA.U !UP0, `(.L_x_12) ;  /* 0x0000001108607547 */ /* 0x000fec000b800000 */
[----:B------:R-:W-:Y:S01]  /*1490*/  LOP3.LUT R16, R2, 0x7, RZ, 0xc0, !PT ;  /* 0x0000000702107812 */ /* 0x000fe200078ec0ff */
[----:B------:R-:W-:Y:S01]  /*14a0*/  IMAD.U32 R0, RZ, RZ, UR4 ;  /* 0x00000004ff007e24 */ /* 0x000fe2000f8e00ff */
[----:B------:R-:W-:Y:S02]  /*14b0*/  ULOP3.LUT UR6, UR4, 0x7ffffff0, URZ, 0xc0, !UPT ;  /* 0x7ffffff004067892 */ /* 0x000fe4000f8ec0ff */
[----:B------:R-:W-:-:S10]  /*14c0*/  LOP3.LUT R16, R16, 0x3, RZ, 0xc0, !PT ;  /* 0x0000000310107812 */ /* 0x000fd400078ec0ff */
.L_x_20:
[----:B------:R-:W-:-:S13]  /*14d0*/  ISETP.NE.AND P0, PT, R0, UR4, PT ;  /* 0x0000000400007c0c */ /* 0x000fda000bf05270 */
[----:B01----:R-:W-:Y:S01]  /*14e0*/  @!P0 MOV R8, 0x0 ;  /* 0x0000000000088802 */ /* 0x003fe20000000f00 */
[----:B------:R-:W-:-:S05]  /*14f0*/  @!P0 IMAD.MOV.U32 R9, RZ, RZ, 0x3ff00000 ;  /* 0x3ff00000ff098424 */ /* 0x000fca00078e00ff */
[----:B0-----:R0:W-:Y:S01]  /*1500*/  @!P0 STG.E.64 desc[UR8][R20.64], R8 ;  /* 0x0000000814008986 */ /* 0x0011e2000c101b08 */
[----:B------:R-:W-:Y:S05]  /*1510*/  @!P0 BRA `(.L_x_13) ;  /* 0x0000001000288947 */ /* 0x000fea0003800000 */
[----:B------:R-:W1:Y:S01]  /*1520*/  LDCU UR5, c[0x0][0x398] ;  /* 0x00007300ff0577ac */ /* 0x000e620008000800 */
[----:B------:R-:W-:Y:S01]  /*1530*/  IMAD.MOV.U32 R7, RZ, RZ, RZ ;  /* 0x000000ffff077224 */ /* 0x000fe200078e00ff */
[----:B------:R-:W-:Y:S01]  /*1540*/  UISETP.GE.U32.AND UP0, UPT, UR4, 0x10, UPT ;  /* 0x000000100400788c */ /* 0x000fe2000bf06070 */
[----:B-1----:R-:W-:Y:S01]  /*1550*/  IMAD R17, R0, UR5, RZ ;  /* 0x0000000500117c24 */ /* 0x002fe2000f8e02ff */
[----:B------:R-:W-:-:S07]  /*1560*/  UMOV UR5, URZ ;  /* 0x000000ff00057c82 */ /* 0x000fce0008000000 */
[----:B------:R-:W-:Y:S05]  /*1570*/  BRA.U !UP0, `(.L_x_14) ;  /* 0x00000005086c7547 */ /* 0x000fea000b800000 */
[----:B------:R-:W-:Y:S01]  /*1580*/  IMAD.MOV.U32 R7, RZ, RZ, RZ ;  /* 0x000000ffff077224 */ /* 0x000fe200078e00ff */
[----:B------:R-:W-:-:S06]  /*1590*/  UMOV UR5, URZ ;  /* 0x000000ff00057c82 */ /* 0x000fcc0008000000 */
.L_x_15:
[----:B-1-3--:R-:W1:Y:S01]  /*15a0*/  LDC.64 R10, c[0x0][0x390] ;  /* 0x0000e400ff0a7b82 */ /* 0x00ae620000000a00 */
[----:B------:R-:W-:-:S07]  /*15b0*/  IADD3 R13, PT, PT, R17, UR5, RZ ;  /* 0x00000005110d7c10 */ /* 0x000fce000fffe0ff */
[----:B0-----:R-:W0:Y:S01]  /*15c0*/  LDC.64 R8, c[0x0][0x388] ;  /* 0x0000e200ff087b82 */ /* 0x001e220000000a00 */
[----:B-1----:R-:W-:-:S05]  /*15d0*/  IMAD.WIDE.U32 R10, R13, 0x8, R10 ;  /* 0x000000080d0a7825 */ /* 0x002fca00078e000a */
[----:B--2---:R-:W2:Y:S01]  /*15e0*/  LDG.E.64 R18, desc[UR8][R10.64] ;  /* 0x000000080a127981 */ /* 0x004ea2000c1e1b00 */
[----:B0-----:R-:W-:-:S03]  /*15f0*/  IMAD.WIDE.U32 R8, R13, 0x8, R8 ;  /* 0x000000080d087825 */ /* 0x001fc600078e0008 */
[----:B------:R-:W3:Y:S04]  /*1600*/  LDG.E.64 R24, desc[UR8][R10.64+0x8] ;  /* 0x000008080a187981 */ /* 0x000ee8000c1e1b00 */
[----:B------:R-:W2:Y:S04]  /*1610*/  LDG.E.64 R32, desc[UR8][R8.64] ;  /* 0x0000000808207981 */ /* 0x000ea8000c1e1b00 */
[----:B------:R-:W3:Y:S04]  /*1620*/  LDG.E.64 R26, desc[UR8][R8.64+0x8] ;  /* 0x00000808081a7981 */ /* 0x000ee8000c1e1b00 */
[----:B------:R-:W4:Y:S04]  /*1630*/  LDG.E.64 R12, desc[UR8][R10.64+0x10] ;  /* 0x000010080a0c7981 */ /* 0x000f28000c1e1b00 */
[----:B------:R-:W4:Y:S04]  /*1640*/  LDG.E.64 R36, desc[UR8][R8.64+0x10] ;  /* 0x0000100808247981 */ /* 0x000f28000c1e1b00 */
[----:B------:R-:W5:Y:S04]  /*1650*/  LDG.E.64 R30, desc[UR8][R10.64+0x18] ;  /* 0x000018080a1e7981 */ /* 0x000f68000c1e1b00 */
[----:B------:R-:W5:Y:S01]  /*1660*/  LDG.E.64 R14, desc[UR8][R8.64+0x18] ;  /* 0x00001808080e7981 */ /* 0x000f62000c1e1b00 */
[----:B------:R-:W2:Y:S03]  /*1670*/  I2F.F64 R28, R7 ;  /* 0x00000007001c7312 */ /* 0x000ea60000201c00 */
[----:B------:R-:W5:Y:S01]  /*1680*/  LDG.E.64 R34, desc[UR8][R10.64+0x28] ;  /* 0x000028080a227981 */ /* 0x000f62000c1e1b00 */
[----:B--2---:R-:W-:-:S03]  /*1690*/  DFMA R32, R18, R32, R28 ;  /* 0x000000201220722b */ /* 0x004fc6000000001c */
[----:B------:R-:W2:Y:S04]  /*16a0*/  LDG.E.64 R28, desc[UR8][R10.64+0x20] ;  /* 0x000020080a1c7981 */ /* 0x000ea8000c1e1b00 */
[----:B------:R-:W2:Y:S03]  /*16b0*/  LDG.E.64 R18, desc[UR8][R8.64+0x20] ;  /* 0x0000200808127981 */ /* 0x000ea6000c1e1b00 */
[----:B------:R-:W0:Y:S08]  /*16c0*/  F2I.F64.TRUNC R32, R32 ;  /* 0x0000002000207311 */ /* 0x000e30000030d100 */
[----:B0-----:R-:W3:Y:S02]  /*16d0*/  I2F.F64 R32, R32 ;  /* 0x0000002000207312 */ /* 0x001ee40000201c00 */
[----:B---3--:R-:W-:Y:S01]  /*16e0*/  DFMA R26, R24, R26, R32 ;  /* 0x0000001a181a722b */ /* 0x008fe20000000020 */
[----:B------:R-:W3:Y:S09]  /*16f0*/  LDG.E.64 R24, desc[UR8][R8.64+0x28] ;  /* 0x0000280808187981 */ /* 0x000ef2000c1e1b00 */
[----:B------:R-:W0:Y:S08]  /*1700*/  F2I.F64.TRUNC R26, R26 ;  /* 0x0000001a001a7311 */ /* 0x000e30000030d100 */
[----:B0-----:R-:W4:Y:S02]  /*1710*/  I2F.F64 R26, R26 ;  /* 0x0000001a001a7312 */ /* 0x001f240000201c00 */
[----:B----4-:R-:W-:Y:S01]  /*1720*/  DFMA R36, R12, R36, R26 ;  /* 0x000000240c24722b */ /* 0x010fe2000000001a */
[----:B------:R-:W4:Y:S04]  /*1730*/  LDG.E.64 R26, desc[UR8][R10.64+0x30] ;  /* 0x000030080a1a7981 */ /* 0x000f28000c1e1b00 */
[----:B------:R-:W4:Y:S05]  /*1740*/  LDG.E.64 R12, desc[UR8][R8.64+0x30] ;  /* 0x00003008080c7981 */ /* 0x000f2a000c1e1b00 */
[----:B------:R-:W0:Y:S08]  /*1750*/  F2I.F64.TRUNC R36, R36 ;  /* 0x0000002400247311 */ /* 0x000e30000030d100 */
[----:B0-----:R-:W5:Y:S02]  /*1760*/  I2F.F64 R32, R36 ;  /* 0x0000002400207312 */ /* 0x001f640000201c00 */
[----:B-----5:R-:W-:Y:S01]  /*1770*/  DFMA R30, R30, R14, R32 ;  /* 0x0000000e1e1e722b */ /* 0x020fe20000000020 */
[----:B------:R-:W5:Y:S05]  /*1780*/  LDG.E.64 R32, desc[UR8][R10.64+0x38] ;  /* 0x000038080a207981 */ /* 0x000f6a000c1e1b00 */
[----:B------:R0:W1:Y:S04]  /*1790*/  F2I.F64.TRUNC R7, R30 ;  /* 0x0000001e00077311 */ /* 0x000068000030d100 */
[----:B0-----:R-:W5:Y:S04]  /*17a0*/  LDG.E.64 R30, desc[UR8][R8.64+0x38] ;  /* 0x00003808081e7981 */ /* 0x001f68000c1e1b00 */
[----:B-1----:R-:W2:Y:S02]  /*17b0*/  I2F.F64 R14, R7 ;  /* 0x00000007000e7312 */ /* 0x002ea40000201c00 */
[----:B--2---:R-:W-:Y:S01]  /*17c0*/  DFMA R14, R28, R18, R14 ;  /* 0x000000121c0e722b */ /* 0x004fe2000000000e */
[----:B------:R-:W2:Y:S05]  /*17d0*/  LDG.E.64 R18, desc[UR8][R10.64+0x40] ;  /* 0x000040080a127981 */ /* 0x000eaa000c1e1b00 */
[----:B------:R0:W1:Y:S04]  /*17e0*/  F2I.F64.TRUNC R7, R14 ;  /* 0x0000000e00077311 */ /* 0x000068000030d100 */
[----:B0-----:R-:W2:Y:S04]  /*17f0*/  LDG.E.64 R14, desc[UR8][R8.64+0x40] ;  /* 0x00004008080e7981 */ /* 0x001ea8000c1e1b00 */
[----:B-1----:R-:W3:Y:S02]  /*1800*/  I2F.F64 R28, R7 ;  /* 0x00000007001c7312 */ /* 0x002ee40000201c00 */
[----:B---3--:R-:W-:Y:S01]  /*1810*/  DFMA R28, R34, R24, R28 ;  /* 0x00000018221c722b */ /* 0x008fe2000000001c */
[----:B------:R-:W3:Y:S04]  /*1820*/  LDG.E.64 R34, desc[UR8][R10.64+0x48] ;  /* 0x000048080a227981 */ /* 0x000ee8000c1e1b00 */
[----:B------:R-:W3:Y:S05]  /*1830*/  LDG.E.64 R24, desc[UR8][R8.64+0x48] ;  /* 0x0000480808187981 */ /* 0x000eea000c1e1b00 */
[----:B------:R-:W0:Y:S08]  /*1840*/  F2I.F64.TRUNC R28, R28 ;  /* 0x0000001c001c7311 */ /* 0x000e30000030d100 */
[----:B0-----:R0:W4:Y:S02]  /*1850*/  I2F.F64 R36, R28 ;  /* 0x0000001c00247312 */ /* 0x0011240000201c00 */
[----:B0-----:R-:W3:Y:S01]  /*1860*/  LDG.E.64 R28, desc[UR8][R10.64+0x50] ;  /* 0x000050080a1c7981 */ /* 0x001ee2000c1e1b00 */
[----:B----4-:R-:W-:-:S03]  /*1870*/  DFMA R36, R26, R12, R36 ;  /* 0x0000000c1a24722b */ /* 0x010fc60000000024 */
[----:B------:R-:W4:Y:S07]  /*1880*/  LDG.E.64 R26, desc[UR8][R8.64+0x50] ;  /* 0x00005008081a7981 */ /* 0x000f2e000c1e1b00 */
        /* <DEDUP_REMOVED lines=13> */
[----:B------:R-:W3:Y:S05]  /*1960*/  LDG.E.64 R24, desc[UR8][R8.64+0x68] ;  /* 0x0000680808187981 */ /* 0x000eea000c1e1b00 */
[----:B------:R0:W1:Y:S04]  /*1970*/  F2I.F64.TRUNC R36, R18 ;  /* 0x0000001200247311 */ /* 0x000068000030d100 */
[----:B0-----:R-:W3:Y:S04]  /*1980*/  LDG.E.64 R18, desc[UR8][R10.64+0x68] ;  /* 0x000068080a127981 */ /* 0x001ee8000c1e1b00 */
[----:B-1----:R0:W4:Y:S02]  /*1990*/  I2F.F64 R34, R36 ;  /* 0x0000002400227312 */ /* 0x0021240000201c00 */
[----:B0-----:R-:W3:Y:S01]  /*19a0*/  LDG.E.64 R36, desc[UR8][R10.64+0x78] ;  /* 0x000078080a247981 */ /* 0x001ee2000c1e1b00 */
[----:B----4-:R-:W-:-:S03]  /*19b0*/  DFMA R34, R28, R26, R34 ;  /* 0x0000001a1c22722b */ /* 0x010fc60000000022 */
[----:B------:R0:W4:Y:S04]  /*19c0*/  LDG.E.64 R26, desc[UR8][R10.64+0x70] ;  /* 0x000070080a1a7981 */ /* 0x000128000c1e1b00 */
[----:B------:R-:W4:Y:S04]  /*19d0*/  LDG.E.64 R28, desc[UR8][R8.64+0x70] ;  /* 0x00007008081c7981 */ /* 0x000f28000c1e1b00 */
[----:B------:R-:W4:Y:S01]  /*19e0*/  LDG.E.64 R8, desc[UR8][R8.64+0x78] ;  /* 0x0000780808087981 */ /* 0x000f22000c1e1b00 */
[----:B------:R-:W1:Y:S08]  /*19f0*/  F2I.F64.TRUNC R34, R34 ;  /* 0x0000002200227311 */ /* 0x000e70000030d100 */
[----:B-1----:R-:W5:Y:S02]  /*1a00*/  I2F.F64 R34, R34 ;  /* 0x0000002200227312 */ /* 0x002f640000201c00 */
[----:B-----5:R-:W-:-:S06]  /*1a10*/  DFMA R32, R32, R30, R34 ;  /* 0x0000001e2020722b */ /* 0x020fcc0000000022 */
[----:B------:R-:W1:Y:S08]  /*1a20*/  F2I.F64.TRUNC R30, R32 ;  /* 0x00000020001e7311 */ /* 0x000e70000030d100 */
[----:B-1----:R-:W2:Y:S01]  /*1a30*/  I2F.F64 R30, R30 ;  /* 0x0000001e001e7312 */ /* 0x002ea20000201c00 */
[----:B------:R-:W-:-:S04]  /*1a40*/  UIADD3 UR5, UPT, UPT, UR5, 0x10, URZ ;  /* 0x0000001005057890 */ /* 0x000fc8000fffe0ff */
[----:B------:R-:W-:Y:S01]  /*1a50*/  UISETP.NE.AND UP0, UPT, UR5, UR6, UPT ;  /* 0x000000060500728c */ /* 0x000fe2000bf05270 */
[----:B--2---:R-:W-:-:S10]  /*1a60*/  DFMA R12, R12, R14, R30 ;  /* 0x0000000e0c0c722b */ /* 0x004fd4000000001e */
[----:B------:R-:W1:Y:S08]  /*1a70*/  F2I.F64.TRUNC R12, R12 ;  /* 0x0000000c000c7311 */ /* 0x000e70000030d100 */
[----:B-1----:R-:W3:Y:S02]  /*1a80*/  I2F.F64 R14, R12 ;  /* 0x0000000c000e7312 */ /* 0x002ee40000201c00 */
[----:B---3--:R-:W-:-:S10]  /*1a90*/  DFMA R14, R18, R24, R14 ;  /* 0x00000018120e722b */ /* 0x008fd4000000000e */
[----:B------:R-:W0:Y:S08]  /*1aa0*/  F2I.F64.TRUNC R14, R14 ;  /* 0x0000000e000e7311 */ /* 0x000e30000030d100 */
[----:B0-----:R-:W4:Y:S02]  /*1ab0*/  I2F.F64 R10, R14 ;  /* 0x0000000e000a7312 */ /* 0x001f240000201c00 */
[----:B----4-:R-:W-:-:S10]  /*1ac0*/  DFMA R10, R26, R28, R10 ;  /* 0x0000001c1a0a722b */ /* 0x010fd4000000000a */
[----:B------:R-:W0:Y:S08]  /*1ad0*/  F2I.F64.TRUNC R10, R10 ;  /* 0x0000000a000a7311 */ /* 0x000e30000030d100 */
[----:B0-----:R-:W0:Y:S02]  /*1ae0*/  I2F.F64 R18, R10 ;  /* 0x0000000a00127312 */ /* 0x001e240000201c00 */
[----:B0-----:R-:W-:-:S06]  /*1af0*/  DFMA R8, R36, R8, R18 ;  /* 0x000000082408722b */ /* 0x001fcc0000000012 */
[----:B------:R1:W2:Y:S01]  /*1b00*/  F2I.F64.TRUNC R7, R8 ;  /* 0x0000000800077311 */ /* 0x0002a2000030d100 */
[----:B------:R-:W-:Y:S05]  /*1b10*/  BRA.U UP0, `(.L_x_15) ;  /* 0xfffffff900a07547 */ /* 0x000fea000b83ffff */
[----:B------:R-:W-:-:S05]  /*1b20*/  UMOV UR5, UR6 ;  /* 0x0000000600057c82 */ /* 0x000fca0008000000 */
.L_x_14:
[----:B------:R-:W-:-:S09]  /*1b30*/  ULOP3.LUT UP0, URZ, UR4, 0xf, URZ, 0xc0, !UPT ;  /* 0x0000000f04ff7892 */ /* 0x000fd2000f80c0ff */
[----:B------:R-:W-:Y:S05]  /*1b40*/  BRA.U !UP0, `(.L_x_16) ;  /* 0x0000000908287547 */ /* 0x000fea000b800000 */
[----:B01----:R-:W-:-:S04]  /*1b50*/  LOP3.LUT R9, R4, 0xffff, RZ, 0xc0, !PT ;  /* 0x0000ffff04097812 */ /* 0x003fc800078ec0ff */
[C---:B------:R-:W-:Y:S02]  /*1b60*/  LOP3.LUT R8, R9.reuse, 0xf, RZ, 0xc0, !PT ;  /* 0x0000000f09087812 */ /* 0x040fe400078ec0ff */
[----:B------:R-:W-:-:S03]  /*1b70*/  LOP3.LUT P0, RZ, R9, 0x7, RZ, 0xc0, !PT ;  /* 0x0000000709ff7812 */ /* 0x000fc6000780c0ff */
[----:B------:R-:W-:-:S05]  /*1b80*/  VIADD R8, R8, 0xffffffff ;  /* 0xffffffff08087836 */ /* 0x000fca0000000000 */
[----:B------:R-:W-:-:S13]  /*1b90*/  ISETP.GE.U32.AND P1, PT, R8, 0x7, PT ;  /* 0x000000070800780c */ /* 0x000fda0003f26070 */
[----:B------:R-:W-:Y:S05]  /*1ba0*/  @!P1 BRA `(.L_x_17) ;  /* 0x0000000000e09947 */ /* 0x000fea0003800000 */
[----:B------:R-:W0:Y:S01]  /*1bb0*/  LDC.64 R12, c[0x0][0x390] ;  /* 0x0000e400ff0c7b82 */ /* 0x000e220000000a00 */
[----:B------:R-:W-:Y:S01]  /*1bc0*/  VIADD R9, R17, UR5 ;  /* 0x0000000511097c36 */ /* 0x000fe20008000000 */
[----:B------:R-:W1:Y:S01]  /*1bd0*/  LDCU.64 UR12, c[0x0][0x390] ;  /* 0x00007200ff0c77ac */ /* 0x000e620008000a00 */
[----:B------:R-:W4:Y:S05]  /*1be0*/  LDCU.64 UR10, c[0x0][0x388] ;  /* 0x00007100ff0a77ac */ /* 0x000f2a0008000a00 */
[----:B---3--:R-:W3:Y:S01]  /*1bf0*/  LDC.64 R10, c[0x0][0x388] ;  /* 0x0000e200ff0a7b82 */ /* 0x008ee20000000a00 */
[----:B0-----:R-:W-:-:S06]  /*1c00*/  IMAD.WIDE.U32 R12, R9, 0x8, R12 ;  /* 0x00000008090c7825 */ /* 0x001fcc00078e000c */
[----:B------:R-:W5:Y:S01]  /*1c10*/  LDG.E.64 R12, desc[UR8][R12.64] ;  /* 0x000000080c0c7981 */ /* 0x000f62000c1e1b00 */
[----:B---3--:R-:W-:-:S06]  /*1c20*/  IMAD.WIDE.U32 R10, R9, 0x8, R10 ;  /* 0x00000008090a7825 */ /* 0x008fcc00078e000a */
[----:B------:R-:W5:Y:S01]  /*1c30*/  LDG.E.64 R10, desc[UR8][R10.64] ;  /* 0x000000080a0a7981 */ /* 0x000f62000c1e1b00 */
[----:B------:R-:W-:-:S04]  /*1c40*/  IADD3 R8, P1, PT, R17, UR5, RZ ;  /* 0x0000000511087c10 */ /* 0x000fc8000ff3e0ff */
[----:B------:R-:W-:Y:S01]  /*1c50*/  SHF.L.U32 R28, R8, 0x3, RZ ;  /* 0x00000003081c7819 */ /* 0x000fe200000006ff */
[----:B------:R-:W-:-:S03]  /*1c60*/  IMAD.X R9, RZ, RZ, RZ, P1 ;  /* 0x000000ffff097224 */ /* 0x000fc600008e06ff */
[----:B-1----:R-:W-:Y:S02]  /*1c70*/  IADD3 R26, P1, PT, R28, UR12, RZ ;  /* 0x0000000c1c1a7c10 */ /* 0x002fe4000ff3e0ff */
[----:B------:R-:W-:Y:S02]  /*1c80*/  SHF.L.U64.HI R8, R8, 0x3, R9 ;  /* 0x0000000308087819 */ /* 0x000fe40000010209 */
[----:B----4-:R-:W-:Y:S02]  /*1c90*/  IADD3 R28, P2, PT, R28, UR10, RZ ;  /* 0x0000000a1c1c7c10 */ /* 0x010fe4000ff5e0ff */
[C---:B------:R-:W-:Y:S02]  /*1ca0*/  IADD3.X R27, PT, PT, R8.reuse, UR13, RZ, P1, !PT ;  /* 0x0000000d081b7c10 */ /* 0x040fe40008ffe4ff */
[----:B------:R-:W-:-:S03]  /*1cb0*/  IADD3.X R29, PT, PT, R8, UR11, RZ, P2, !PT ;  /* 0x0000000b081d7c10 */ /* 0x000fc600097fe4ff */
[----:B------:R-:W3:Y:S04]  /*1cc0*/  LDG.E.64 R30, desc[UR8][R26.64+0x8] ;  /* 0x000008081a1e7981 */ /* 0x000ee8000c1e1b00 */
[----:B------:R-:W3:Y:S04]  /*1cd0*/  LDG.E.64 R14, desc[UR8][R28.64+0x8] ;  /* 0x000008081c0e7981 */ /* 0x000ee8000c1e1b00 */
[----:B------:R-:W4:Y:S04]  /*1ce0*/  LDG.E.64 R24, desc[UR8][R26.64+0x10] ;  /* 0x000010081a187981 */ /* 0x000f28000c1e1b00 */
[----:B------:R-:W4:Y:S04]  /*1cf0*/  LDG.E.64 R18, desc[UR8][R28.64+0x10] ;  /* 0x000010081c127981 */ /* 0x000f28000c1e1b00 */
[----:B------:R-:W4:Y:S04]  /*1d00*/  LDG.E.64 R34, desc[UR8][R26.64+0x18] ;  /* 0x000018081a227981 */ /* 0x000f28000c1e1b00 */
[----:B------:R-:W4:Y:S01]  /*1d10*/  LDG.E.64 R32, desc[UR8][R28.64+0x18] ;  /* 0x000018081c207981 */ /* 0x000f22000c1e1b00 */
[----:B--2---:R-:W5:Y:S02]  /*1d20*/  I2F.F64 R8, R7 ;  /* 0x0000000700087312 */ /* 0x004f640000201c00 */
[----:B-----5:R-:W-:Y:S01]  /*1d30*/  DFMA R8, R12, R10, R8 ;  /* 0x0000000a0c08722b */ /* 0x020fe20000000008 */
        /* <DEDUP_REMOVED lines=8> */
[----:B-1----:R-:W4:Y:S02]  /*1dc0*/  I2F.F64 R36, R36 ;  /* 0x0000002400247312 */ /* 0x002f240000201c00 */
[----:B----4-:R-:W-:Y:S01]  /*1dd0*/  DFMA R36, R24, R18, R36 ;  /* 0x000000121824722b */ /* 0x010fe20000000024 */
[----:B------:R-:W4:Y:S04]  /*1de0*/  LDG.E.64 R18, desc[UR8][R26.64+0x30] ;  /* 0x000030081a127981 */ /* 0x000f28000c1e1b00 */
[----:B------:R-:W4:Y:S04]  /*1df0*/  LDG.E.64 R24, desc[UR8][R28.64+0x30] ;  /* 0x000030081c187981 */ /* 0x000f28000c1e1b00 */
[----:B------:R-:W5:Y:S04]  /*1e00*/  LDG.E.64 R26, desc[UR8][R26.64+0x38] ;  /* 0x000038081a1a7981 */ /* 0x000f68000c1e1b00 */
[----:B------:R-:W5:Y:S01]  /*1e10*/  LDG.E.64 R28, desc[UR8][R28.64+0x38] ;  /* 0x000038081c1c7981 */ /* 0x000f62000c1e1b00 */
[----:B------:R-:W0:Y:S08]  /*1e20*/  F2I.F64.TRUNC R37, R36 ;  /* 0x0000002400257311 */ /* 0x000e30000030d100 */
[----:B0-----:R-:W0:Y:S02]  /*1e30*/  I2F.F64 R30, R37 ;  /* 0x00000025001e7312 */ /* 0x001e240000201c00 */
[----:B0-----:R-:W-:-:S06]  /*1e40*/  DFMA R32, R34, R32, R30 ;  /* 0x000000202220722b */ /* 0x001fcc000000001e */
[----:B------:R-:W0:Y:S08]  /*1e50*/  F2I.F64.TRUNC R30, R32 ;  /* 0x00000020001e7311 */ /* 0x000e30000030d100 */
[----:B0-----:R-:W2:Y:S01]  /*1e60*/  I2F.F64 R30, R30 ;  /* 0x0000001e001e7312 */ /* 0x001ea20000201c00 */
[----:B------:R-:W-:Y:S01]  /*1e70*/  UIADD3 UR5, UPT, UPT, UR5, 0x8, URZ ;  /* 0x0000000805057890 */ /* 0x000fe2000fffe0ff */
[----:B--2---:R-:W-:-:S10]  /*1e80*/  DFMA R8, R8, R10, R30 ;  /* 0x0000000a0808722b */ /* 0x004fd4000000001e */
[----:B------:R-:W0:Y:S08]  /*1e90*/  F2I.F64.TRUNC R8, R8 ;  /* 0x0000000800087311 */ /* 0x000e30000030d100 */
[----:B0-----:R-:W3:Y:S02]  /*1ea0*/  I2F.F64 R10, R8 ;  /* 0x00000008000a7312 */ /* 0x001ee40000201c00 */
[----:B---3--:R-:W-:-:S10]  /*1eb0*/  DFMA R10, R12, R14, R10 ;  /* 0x0000000e0c0a722b */ /* 0x008fd4000000000a */
[----:B------:R-:W0:Y:S08]  /*1ec0*/  F2I.F64.TRUNC R10, R10 ;  /* 0x0000000a000a7311 */ /* 0x000e30000030d100 */
[----:B0-----:R-:W4:Y:S02]  /*1ed0*/  I2F.F64 R12, R10 ;  /* 0x0000000a000c7312 */ /* 0x001f240000201c00 */
[----:B----4-:R-:W-:-:S10]  /*1ee0*/  DFMA R12, R18, R24, R12 ;  /* 0x00000018120c722b */ /* 0x010fd4000000000c */
[----:B------:R-:W0:Y:S08]  /*1ef0*/  F2I.F64.TRUNC R12, R12 ;  /* 0x0000000c000c7311 */ /* 0x000e30000030d100 */
[----:B0-----:R-:W5:Y:S02]  /*1f00*/  I2F.F64 R14, R12 ;  /* 0x0000000c000e7312 */ /* 0x001f640000201c00 */
[----:B-----5:R-:W-:-:S06]  /*1f10*/  DFMA R14, R26, R28, R14 ;  /* 0x0000001c1a0e722b */ /* 0x020fcc000000000e */
[----:B------:R0:W1:Y:S05]  /*1f20*/  F2I.F64.TRUNC R7, R14 ;  /* 0x0000000e00077311 */ /* 0x00006a000030d100 */
.L_x_17:
[----:B------:R-:W-:Y:S05]  /*1f30*/  @!P0 BRA `(.L_x_16) ;  /* 0x00000004002c8947 */ /* 0x000fea0003800000 */
[----:B------:R-:W-:Y:S02]  /*1f40*/  LOP3.LUT R8, R2, 0x7, RZ, 0xc0, !PT ;  /* 0x0000000702087812 */ /* 0x000fe400078ec0ff */
[----:B------:R-:W-:-:S03]  /*1f50*/  ISETP.NE.AND P0, PT, R16, RZ, PT ;  /* 0x000000ff1000720c */ /* 0x000fc60003f05270 */
[----:B------:R-:W-:-:S05]  /*1f60*/  VIADD R8, R8, 0xffffffff ;  /* 0xffffffff08087836 */ /* 0x000fca0000000000 */
[----:B------:R-:W-:-:S13]  /*1f70*/  ISETP.GE.U32.AND P1, PT, R8, 0x3, PT ;  /* 0x000000030800780c */ /* 0x000fda0003f26070 */
[----:B------:R-:W-:Y:S05]  /*1f80*/  @!P1 BRA `(.L_x_18) ;  /* 0x0000000000909947 */ /* 0x000fea0003800000 */
[----:B------:R-:W4:Y:S01]  /*1f90*/  LDC.64 R8, c[0x0][0x390] ;  /* 0x0000e400ff087b82 */ /* 0x000f220000000a00 */
[----:B------:R-:W-:Y:S01]  /*1fa0*/  VIADD R13, R17, UR5 ;  /* 0x00000005110d7c36 */ /* 0x000fe20008000000 */
[----:B------:R-:W5:Y:S01]  /*1fb0*/  LDCU.64 UR10, c[0x0][0x390] ;  /* 0x00007200ff0a77ac */ /* 0x000f620008000a00 */
[----:B------:R-:W0:Y:S05]  /*1fc0*/  LDCU.64 UR12, c[0x0][0x388] ;  /* 0x00007100ff0c77ac */ /* 0x000e2a0008000a00 */
[----:B---3--:R-:W3:Y:S01]  /*1fd0*/  LDC.64 R10, c[0x0][0x388] ;  /* 0x0000e200ff0a7b82 */ /* 0x008ee20000000a00 */
[----:B----4-:R-:W-:-:S06]  /*1fe0*/  IMAD.WIDE.U32 R28, R13, 0x8, R8 ;  /* 0x000000080d1c7825 */ /* 0x010fcc00078e0008 */
[----:B------:R-:W4:Y:S01]  /*1ff0*/  LDG.E.64 R28, desc[UR8][R28.64] ;  /* 0x000000081c1c7981 */ /* 0x000f22000c1e1b00 */
[----:B---3--:R-:W-:-:S06]  /*2000*/  IMAD.WIDE.U32 R8, R13, 0x8, R10 ;  /* 0x000000080d087825 */ /* 0x008fcc00078e000a */
[----:B------:R-:W4:Y:S01]  /*2010*/  LDG.E.64 R8, desc[UR8][R8.64] ;  /* 0x0000000808087981 */ /* 0x000f22000c1e1b00 */
[----:B------:R-:W-:-:S04]  /*2020*/  IADD3 R10, P1, PT, R17, UR5, RZ ;  /* 0x00000005110a7c10 */ /* 0x000fc8000ff3e0ff */
[----:B------:R-:W-:Y:S01]  /*2030*/  SHF.L.U32 R30, R10, 0x3, RZ ;  /* 0x000000030a1e7819 */ /* 0x000fe200000006ff */
[----:B------:R-:W-:-:S03]  /*2040*/  IMAD.X R11, RZ, RZ, RZ, P1 ;  /* 0x000000ffff0b7224 */ /* 0x000fc600008e06ff */
[----:B-----5:R-:W-:Y:S02]  /*2050*/  IADD3 R32, P1, PT, R30, UR10, RZ ;  /* 0x0000000a1e207c10 */ /* 0x020fe4000ff3e0ff */
[----:B------:R-:W-:Y:S02]  /*2060*/  SHF.L.U64.HI R11, R10, 0x3, R11 ;  /* 0x000000030a0b7819 */ /* 0x000fe4000001020b */
[----:B0-----:R-:W-:Y:S02]  /*2070*/  IADD3 R30, P2, PT, R30, UR12, RZ ;  /* 0x0000000c1e1e7c10 */ /* 0x001fe4000ff5e0ff */
[C---:B------:R-:W-:Y:S02]  /*2080*/  IADD3.X R33, PT, PT, R11.reuse, UR11, RZ, P1, !PT ;  /* 0x0000000b0b217c10 */ /* 0x040fe40008ffe4ff */
[----:B------:R-:W-:-:S03]  /*2090*/  IADD3.X R31, PT, PT, R11, UR13, RZ, P2, !PT ;  /* 0x0000000d0b1f7c10 */ /* 0x000fc600097fe4ff */
[----:B------:R-:W3:Y:S04]  /*20a0*/  LDG.E.64 R10, desc[UR8][R32.64+0x8] ;  /* 0x00000808200a7981 */ /* 0x000ee8000c1e1b00 */
[----:B------:R-:W3:Y:S04]  /*20b0*/  LDG.E.64 R12, desc[UR8][R30.64+0x8] ;  /* 0x000008081e0c7981 */ /* 0x000ee8000c1e1b00 */
[----:B------:R-:W5:Y:S04]  /*20c0*/  LDG.E.64 R14, desc[UR8][R32.64+0x10] ;  /* 0x00001008200e7981 */ /* 0x000f68000c1e1b00 */
[----:B------:R-:W5:Y:S04]  /*20d0*/  LDG.E.64 R18, desc[UR8][R30.64+0x10] ;  /* 0x000010081e127981 */ /* 0x000f68000c1e1b00 */
[----:B------:R-:W5:Y:S04]  /*20e0*/  LDG.E.64 R24, desc[UR8][R32.64+0x18] ;  /* 0x0000180820187981 */ /* 0x000f68000c1e1b00 */
[----:B------:R-:W5:Y:S01]  /*20f0*/  LDG.E.64 R26, desc[UR8][R30.64+0x18] ;  /* 0x000018081e1a7981 */ /* 0x000f62000c1e1b00 */
[----:B-12---:R-:W4:Y:S01]  /*2100*/  I2F.F64 R34, R7 ;  /* 0x0000000700227312 */ /* 0x006f220000201c00 */
        /* <DEDUP_REMOVED lines=11> */
[----:B------:R4:W0:Y:S05]  /*21c0*/  F2I.F64.TRUNC R7, R14 ;  /* 0x0000000e00077311 */ /* 0x00082a000030d100 */
.L_x_18:
[----:B------:R-:W-:Y:S05]  /*21d0*/  @!P0 BRA `(.L_x_16) ;  /* 0x0000000000848947 */ /* 0x000fea0003800000 */
[----:B------:R-:W5:Y:S01]  /*21e0*/  LDC.64 R8, c[0x0][0x390] ;  /* 0x0000e400ff087b82 */ /* 0x000f620000000a00 */
[----:B------:R-:W-:-:S07]  /*21f0*/  VIADD R13, R17, UR5 ;  /* 0x00000005110d7c36 */ /* 0x000fce0008000000 */
[----:B---3--:R-:W3:Y:S01]  /*2200*/  LDC.64 R10, c[0x0][0x388] ;  /* 0x0000e200ff0a7b82 */ /* 0x008ee20000000a00 */
[----:B-----5:R-:W-:-:S06]  /*2210*/  IMAD.WIDE.U32 R8, R13, 0x8, R8 ;  /* 0x000000080d087825 */ /* 0x020fcc00078e0008 */
[----:B------:R-:W5:Y:S01]  /*2220*/  LDG.E.64 R8, desc[UR8][R8.64] ;  /* 0x0000000808087981 */ /* 0x000f62000c1e1b00 */
[----:B---3--:R-:W-:-:S06]  /*2230*/  IMAD.WIDE.U32 R10, R13, 0x8, R10 ;  /* 0x000000080d0a7825 */ /* 0x008fcc00078e000a */
[----:B------:R-:W5:Y:S01]  /*2240*/  LDG.E.64 R10, desc[UR8][R10.64] ;  /* 0x000000080a0a7981 */ /* 0x000f62000c1e1b00 */
[----:B012---:R-:W5:Y:S01]  /*2250*/  I2F.F64 R12, R7 ;  /* 0x00000007000c7312 */ /* 0x007f620000201c00 */
[----:B------:R-:W-:Y:S01]  /*2260*/  ISETP.NE.AND P0, PT, R16, 0x1, PT ;  /* 0x000000011000780c */ /* 0x000fe20003f05270 */
[----:B-----5:R-:W-:-:S06]  /*2270*/  DFMA R12, R8, R10, R12 ;  /* 0x0000000a080c722b */ /* 0x020fcc000000000c */
[----:B------:R0:W1:Y:S06]  /*2280*/  F2I.F64.TRUNC R7, R12 ;  /* 0x0000000c00077311 */ /* 0x00006c000030d100 */
[----:B------:R-:W-:Y:S05]  /*2290*/  @!P0 BRA `(.L_x_16) ;  /* 0x0000000000548947 */ /* 0x000fea0003800000 */
[----:B------:R-:W2:Y:S01]  /*22a0*/  LDCU.64 UR10, c[0x0][0x390] ;  /* 0x00007200ff0a77ac */ /* 0x000ea20008000a00 */
[----:B------:R-:W-:Y:S01]  /*22b0*/  IADD3 R8, P0, PT, R17, UR5, RZ ;  /* 0x0000000511087c10 */ /* 0x000fe2000ff1e0ff */
[----:B------:R-:W3:Y:S04]  /*22c0*/  LDCU.64 UR12, c[0x0][0x388] ;  /* 0x00007100ff0c77ac */ /* 0x000ee80008000a00 */
[----:B------:R-:W-:Y:S02]  /*22d0*/  IMAD.SHL.U32 R24, R8, 0x8, RZ ;  /* 0x0000000808187824 */ /* 0x000fe400078e00ff */
[----:B------:R-:W-:-:S05]  /*22e0*/  IMAD.X R9, RZ, RZ, RZ, P0 ;  /* 0x000000ffff097224 */ /* 0x000fca00000e06ff */
[----:B------:R-:W-:Y:S02]  /*22f0*/  SHF.L.U64.HI R8, R8, 0x3, R9 ;  /* 0x0000000308087819 */ /* 0x000fe40000010209 */
[C---:B--2---:R-:W-:Y:S02]  /*2300*/  IADD3 R18, P0, PT, R24.reuse, UR10, RZ ;  /* 0x0000000a18127c10 */ /* 0x044fe4000ff1e0ff */
[----:B---3--:R-:W-:Y:S02]  /*2310*/  IADD3 R24, P1, PT, R24, UR12, RZ ;  /* 0x0000000c18187c10 */ /* 0x008fe4000ff3e0ff */
[C---:B------:R-:W-:Y:S02]  /*2320*/  IADD3.X R19, PT, PT, R8.reuse, UR11, RZ, P0, !PT ;  /* 0x0000000b08137c10 */ /* 0x040fe400087fe4ff */
[----:B------:R-:W-:-:S03]  /*2330*/  IADD3.X R25, PT, PT, R8, UR13, RZ, P1, !PT ;  /* 0x0000000d08197c10 */ /* 0x000fc60008ffe4ff */
[----:B------:R-:W2:Y:S04]  /*2340*/  LDG.E.64 R10, desc[UR8][R18.64+0x8] ;  /* 0x00000808120a7981 */ /* 0x000ea8000c1e1b00 */
[----:B0-----:R-:W2:Y:S01]  /*2350*/  LDG.E.64 R12, desc[UR8][R24.64+0x8] ;  /* 0x00000808180c7981 */ /* 0x001ea2000c1e1b00 */
[----:B------:R-:W-:-:S13]  /*2360*/  ISETP.NE.AND P0, PT, R16, 0x2, PT ;  /* 0x000000021000780c */ /* 0x000fda0003f05270 */
[----:B------:R-:W3:Y:S04]  /*2370*/  @P0 LDG.E.64 R8, desc[UR8][R18.64+0x10] ;  /* 0x0000100812080981 */ /* 0x000ee8000c1e1b00 */
[----:B----4-:R-:W3:Y:S01]  /*2380*/  @P0 LDG.E.64 R14, desc[UR8][R24.64+0x10] ;  /* 0x00001008180e0981 */ /* 0x010ee2000c1e1b00 */
[----:B-1----:R-:W2:Y:S02]  /*2390*/  I2F.F64 R26, R7 ;  /* 0x00000007001a7312 */ /* 0x002ea40000201c00 */
[----:B--2---:R-:W-:-:S06]  /*23a0*/  DFMA R10, R10, R12, R26 ;  /* 0x0000000c0a0a722b */ /* 0x004fcc000000001a */
[----:B------:R-:W0:Y:S08]  /*23b0*/  F2I.F64.TRUNC R7, R10 ;  /* 0x0000000a00077311 */ /* 0x000e30000030d100 */
[----:B0-----:R-:W3:Y:S02]  /*23c0*/  @P0 I2F.F64 R12, R7 ;  /* 0x00000007000c0312 */ /* 0x001ee40000201c00 */
[----:B---3--:R-:W-:-:S06]  /*23d0*/  @P0 DFMA R8, R8, R14, R12 ;  /* 0x0000000e0808022b */ /* 0x008fcc000000000c */
[----:B------:R0:W1:Y:S05]  /*23e0*/  @P0 F2I.F64.TRUNC R7, R8 ;  /* 0x0000000800070311 */ /* 0x00006a000030d100 */
.L_x_16:
[----:B0-----:R-:W5:Y:S01]  /*23f0*/  LDG.E.64 R12, desc[UR8][R22.64] ;  /* 0x00000008160c7981 */ /* 0x001f62000c1e1b00 */
[----:B-1----:R-:W0:Y:S01]  /*2400*/  LDC.64 R8, c[0x0][0x380] ;  /* 0x0000e000ff087b82 */ /* 0x002e220000000a00 */
[----:B------:R-:W-:-:S05]  /*2410*/  IADD3 R17, PT, PT, R17, UR4, RZ ;  /* 0x0000000411117c10 */ /* 0x000fca000fffe0ff */
[----:B0-----:R-:W-:-:S05]  /*2420*/  IMAD.WIDE.U32 R8, R17, 0x8, R8 ;  /* 0x0000000811087825 */ /* 0x001fca00078e0008 */
[----:B------:R-:W4:Y:S01]  /*2430*/  LDG.E.64 R24, desc[UR8][R8.64] ;  /* 0x0000000808187981 */ /* 0x000f22000c1e1b00 */
[----:B---3--:R-:W-:Y:S01]  /*2440*/  IMAD.MOV.U32 R10, RZ, RZ, 0x1 ;  /* 0x00000001ff0a7424 */ /* 0x008fe200078e00ff */
[----:B--2---:R-:W0:Y:S08]  /*2450*/  I2F.F64 R18, R7 ;  /* 0x0000000700127312 */ /* 0x004e300000201c00 */
[----:B-----5:R-:W4:Y:S02]  /*2460*/  MUFU.RCP64H R11, R13 ;  /* 0x0000000d000b7308 */ /* 0x020f240000001800 */
[----:B----4-:R-:W-:-:S08]  /*2470*/  DFMA R14, -R12, R10, 1 ;  /* 0x3ff000000c0e742b */ /* 0x010fd0000000010a */
[----:B------:R-:W-:Y:S02]  /*2480*/  DFMA R14, R14, R14, R14 ;  /* 0x0000000e0e0e722b */ /* 0x000fe4000000000e */
[----:B0-----:R-:W-:-:S06]  /*2490*/  DADD R24, -R18, R24 ;  /* 0x0000000012187229 */ /* 0x001fcc0000000118 */
[----:B------:R-:W-:-:S04]  /*24a0*/  DFMA R14, R10, R14, R10 ;  /* 0x0000000e0a0e722b */ /* 0x000fc8000000000a */
[----:B------:R-:W-:-:S04]  /*24b0*/  FSETP.GEU.AND P1, PT, |R25|, 6.5827683646048100446e-37, PT ;  /* 0x036000001900780b */ /* 0x000fc80003f2e200 */
[----:B------:R-:W-:-:S08]  /*24c0*/  DFMA R10, -R12, R14, 1 ;  /* 0x3ff000000c0a742b */ /* 0x000fd0000000010e */
[----:B------:R-:W-:-:S08]  /*24d0*/  DFMA R10, R14, R10, R14 ;  /* 0x0000000a0e0a722b */ /* 0x000fd0000000000e */
[----:B------:R-:W-:-:S08]  /*24e0*/  DMUL R14, R24, R10 ;  /* 0x0000000a180e7228 */ /* 0x000fd00000000000 */
[----:B------:R-:W-:-:S08]  /*24f0*/  DFMA R8, -R12, R14, R24 ;  /* 0x0000000e0c08722b */ /* 0x000fd00000000118 */
[----:B------:R-:W-:-:S10]  /*2500*/  DFMA R8, R10, R8, R14 ;  /* 0x000000080a08722b */ /* 0x000fd4000000000e */
[----:B------:R-:W-:-:S05]  /*2510*/  FFMA R10, RZ, R13, R9 ;  /* 0x0000000dff0a7223 */ /* 0x000fca0000000009 */
[----:B------:R-:W-:-:S13]  /*2520*/  FSETP.GT.AND P0, PT, |R10|, 1.469367938527859385e-39, PT ;  /* 0x001000000a00780b */ /* 0x000fda0003f04200 */
[----:B------:R-:W-:Y:S05]  /*2530*/  @P0 BRA P1, `(.L_x_19) ;  /* 0x0000000000140947 */ /* 0x000fea0000800000 */
[----:B------:R-:W-:Y:S01]  /*2540*/  IMAD.MOV.U32 R7, RZ, RZ, R25 ;  /* 0x000000ffff077224 */ /* 0x000fe200078e0019 */
[----:B------:R-:W-:-:S07]  /*2550*/  MOV R8, 0x2570 ;  /* 0x0000257000087802 */ /* 0x000fce0000000f00 */
[----:B------:R-:W-:Y:S05]  /*2560*/  CALL.REL.NOINC `($__internal_0_$__cuda_sm20_div_rn_f64_full) ;  /* 0x0000000c00207944 */ /* 0x000fea0003c00000 */
[----:B------:R-:W-:Y:S01]  /*2570*/  IMAD.MOV.U32 R8, RZ, RZ, R26 ;  /* 0x000000ffff087224 */ /* 0x000fe200078e001a */
[----:B------:R-:W-:-:S07]  /*2580*/  MOV R9, R27 ;  /* 0x0000001b00097202 */ /* 0x000fce0000000f00 */
.L_x_19:
[----:B------:R-:W0:Y:S02]  /*2590*/  LDC.64 R10, c[0x0][0x390] ;  /* 0x0000e400ff0a7b82 */ /* 0x000e240000000a00 */
[----:B0-----:R-:W-:-:S05]  /*25a0*/  IMAD.WIDE.U32 R10, R17, 0x8, R10 ;  /* 0x00000008110a7825 */ /* 0x001fca00078e000a */
[----:B------:R1:W-:Y:S02]  /*25b0*/  STG.E.64 desc[UR8][R10.64], R8 ;  /* 0x000000080a007986 */ /* 0x0003e4000c101b08 */
.L_x_13:
[----:B------:R-:W2:Y:S01]  /*25c0*/  LDCU UR5, c[0x0][0x398] ;  /* 0x00007300ff0577ac */ /* 0x000ea20008000800 */
[----:B------:R-:W-:-:S05]  /*25d0*/  VIADD R0, R0, 0x1 ;  /* 0x0000000100007836 */ /* 0x000fca0000000000 */
[----:B--2---:R-:W-:-:S13]  /*25e0*/  ISETP.NE.AND P0, PT, R0, UR5, PT ;  /* 0x0000000500007c0c */ /* 0x004fda000bf05270 */
[----:B------:R-:W-:Y:S05]  /*25f0*/  @P0 BRA `(.L_x_20) ;  /* 0xffffffec00b40947 */ /* 0x000fea000383ffff */
[----:B------:R-:W-:Y:S05]  /*2600*/  BRA `(.L_x_21) ;  /* 0x0000000800d87947 */ /* 0x000fea0003800000 */
.L_x_12:
[----:B------:R-:W1:Y:S01]  /*2610*/  LDC R0, c[0x0][0x398] ;  /* 0x0000e600ff007b82 */ /* 0x000e620000000800 */
[----:B------:R-:W-:Y:S01]  /*2620*/  UMOV UR5, URZ ;  /* 0x000000ff00057c82 */ /* 0x000fe20008000000 */
[----:B-1----:R-:W-:-:S04]  /*2630*/  LOP3.LUT R7, R0, 0x3, RZ, 0xc0, !PT ;  /* 0x0000000300077812 */ /* 0x002fc800078ec0ff */
[----:B------:R-:W-:-:S13]  /*2640*/  ISETP.NE.AND P0, PT, R7, RZ, PT ;  /* 0x000000ff0700720c */ /* 0x000fda0003f05270 */
[----:B------:R-:W-:Y:S05]  /*2650*/  @!P0 BRA `(.L_x_22) ;  /* 0x0000000000f88947 */ /* 0x000fea0003800000 */
[----:B------:R-:W-:Y:S01]  /*2660*/  IMAD.MOV.U32 R8, RZ, RZ, 0x0 ;  /* 0x00000000ff087424 */ /* 0x000fe200078e00ff */
[----:B------:R-:W-:Y:S01]  /*2670*/  ISETP.NE.AND P0, PT, R7, 0x1, PT ;  /* 0x000000010700780c */ /* 0x000fe20003f05270 */
[----:B------:R-:W-:Y:S01]  /*2680*/  IMAD.MOV.U32 R9, RZ, RZ, 0x3ff00000 ;  /* 0x3ff00000ff097424 */ /* 0x000fe200078e00ff */
[----:B------:R-:W-:-:S04]  /*2690*/  UMOV UR5, 0x1 ;  /* 0x0000000100057882 */ /* 0x000fc80000000000 */
[----:B0-----:R1:W-:Y:S07]  /*26a0*/  STG.E.64 desc[UR8][R20.64], R8 ;  /* 0x0000000814007986 */ /* 0x0013ee000c101b08 */
[----:B------:R-:W-:Y:S05]  /*26b0*/  @!P0 BRA `(.L_x_22) ;  /* 0x0000000000e08947 */ /* 0x000fea0003800000 */
[----:B------:R-:W2:Y:S01]  /*26c0*/  LDG.E.64 R12, desc[UR8][R22.64] ;  /* 0x00000008160c7981 */ /* 0x000ea2000c1e1b00 */
[----:B-1----:R-:W0:Y:S02]  /*26d0*/  LDC.64 R8, c[0x0][0x380] ;  /* 0x0000e000ff087b82 */ /* 0x002e240000000a00 */
[----:B0-----:R-:W-:-:S06]  /*26e0*/  IMAD.WIDE.U32 R24, R0, 0x8, R8 ;  /* 0x0000000800187825 */ /* 0x001fcc00078e0008 */
[----:B------:R-:W4:Y:S01]  /*26f0*/  LDG.E.64 R24, desc[UR8][R24.64] ;  /* 0x0000000818187981 */ /* 0x000f22000c1e1b00 */
[----:B------:R-:W-:Y:S01]  /*2700*/  HFMA2 R8, -RZ, RZ, 0, 5.9604644775390625e-08 ;  /* 0x00000001ff087431 */ /* 0x000fe200000001ff */
[----:B------:R-:W-:Y:S01]  /*2710*/  ISETP.NE.AND P1, PT, R7, 0x2, PT ;  /* 0x000000020700780c */ /* 0x000fe20003f25270 */
[----:B--2---:R-:W3:Y:S04]  /*2720*/  MUFU.RCP64H R9, R13 ;  /* 0x0000000d00097308 */ /* 0x004ee80000001800 */
[----:B---3--:R-:W-:-:S08]  /*2730*/  DFMA R10, -R12, R8, 1 ;  /* 0x3ff000000c0a742b */ /* 0x008fd00000000108 */
[----:B------:R-:W-:Y:S01]  /*2740*/  DFMA R10, R10, R10, R10 ;  /* 0x0000000a0a0a722b */ /* 0x000fe2000000000a */
[----:B----4-:R-:W-:-:S07]  /*2750*/  FSETP.GEU.AND P2, PT, |R25|, 6.5827683646048100446e-37, PT ;  /* 0x036000001900780b */ /* 0x010fce0003f4e200 */
[----:B------:R-:W-:-:S08]  /*2760*/  DFMA R10, R8, R10, R8 ;  /* 0x0000000a080a722b */ /* 0x000fd00000000008 */
        /* <DEDUP_REMOVED lines=11> */
[----:B------:R-:W-:Y:S02]  /*2820*/  IMAD.MOV.U32 R8, RZ, RZ, R26 ;  /* 0x000000ffff087224 */ /* 0x000fe400078e001a */
[----:B------:R-:W-:-:S07]  /*2830*/  IMAD.MOV.U32 R9, RZ, RZ, R27 ;  /* 0x000000ffff097224 */ /* 0x000fce00078e001b */
.L_x_23:
[----:B------:R-:W0:Y:S01]  /*2840*/  LDC.64 R10, c[0x0][0x390] ;  /* 0x0000e400ff0a7b82 */ /* 0x000e220000000a00 */
[----:B------:R-:W-:Y:S01]  /*2850*/  UMOV UR5, 0x2 ;  /* 0x0000000200057882 */ /* 0x000fe20000000000 */
[----:B0-----:R-:W-:-:S05]  /*2860*/  IMAD.WIDE.U32 R10, R0, 0x8, R10 ;  /* 0x00000008000a7825 */ /* 0x001fca00078e000a */
[----:B------:R2:W-:Y:S01]  /*2870*/  STG.E.64 desc[UR8][R10.64], R8 ;  /* 0x000000080a007986 */ /* 0x0005e2000c101b08 */
[----:B------:R-:W-:Y:S05]  /*2880*/  @!P1 BRA `(.L_x_22) ;  /* 0x00000000006c9947 */ /* 0x000fea0003800000 */
[----:B------:R-:W3:Y:S01]  /*2890*/  LDG.E.64 R12, desc[UR8][R22.64] ;  /* 0x00000008160c7981 */ /* 0x000ee2000c1e1b00 */
[----:B------:R-:W0:Y:S02]  /*28a0*/  LDC.64 R24, c[0x0][0x380] ;  /* 0x0000e000ff187b82 */ /* 0x000e240000000a00 */
[----:B0-----:R-:W-:-:S06]  /*28b0*/  IMAD.WIDE.U32 R24, R5, 0x8, R24 ;  /* 0x0000000805187825 */ /* 0x001fcc00078e0018 */
[----:B------:R-:W4:Y:S01]  /*28c0*/  LDG.E.64 R24, desc[UR8][R24.64] ;  /* 0x0000000818187981 */ /* 0x000f22000c1e1b00 */
[----:B--2---:R-:W-:Y:S01]  /*28d0*/  MOV R8, 0x1 ;  /* 0x0000000100087802 */ /* 0x004fe20000000f00 */
[----:B---3--:R-:W0:Y:S05]  /*28e0*/  MUFU.RCP64H R9, R13 ;  /* 0x0000000d00097308 */ /* 0x008e2a0000001800 */
[----:B0-----:R-:W-:-:S08]  /*28f0*/  DFMA R10, -R12, R8, 1 ;  /* 0x3ff000000c0a742b */ /* 0x001fd00000000108 */
        /* <DEDUP_REMOVED lines=16> */
.L_x_24:
[----:B------:R-:W0:Y:S01]  /*2a00*/  LDC.64 R10, c[0x0][0x390] ;  /* 0x0000e400ff0a7b82 */ /* 0x000e220000000a00 */
[----:B------:R-:W-:Y:S01]  /*2a10*/  UMOV UR5, 0x3 ;  /* 0x0000000300057882 */ /* 0x000fe20000000000 */
[----:B0-----:R-:W-:-:S05]  /*2a20*/  IMAD.WIDE.U32 R10, R5, 0x8, R10 ;  /* 0x00000008050a7825 */ /* 0x001fca00078e000a */
[----:B------:R4:W-:Y:S02]  /*2a30*/  STG.E.64 desc[UR8][R10.64], R8 ;  /* 0x000000080a007986 */ /* 0x0009e4000c101b08 */
.L_x_22:
[----:B------:R-:W0:Y:S01]  /*2a40*/  LDC R0, c[0x0][0x398] ;  /* 0x0000e600ff007b82 */ /* 0x000e220000000800 */
[----:B------:R-:W-:Y:S01]  /*2a50*/  ISETP.GE.U32.AND P0, PT, R32, 0x3, PT ;  /* 0x000000032000780c */ /* 0x000fe20003f06070 */
[----:B------:R-:W0:Y:S06]  /*2a60*/  LDCU UR6, c[0x0][0x398] ;  /* 0x00007300ff0677ac */ /* 0x000e2c0008000800 */
[----:B------:R-:W0:Y:S08]  /*2a70*/  LDC.64 R18, c[0x0][0x390] ;  /* 0x0000e400ff127b82 */ /* 0x000e300000000a00 */
[----:B------:R-:W0:Y:S01]  /*2a80*/  LDC.64 R16, c[0x0][0x380] ;  /* 0x0000e000ff107b82 */ /* 0x000e220000000a00 */
[----:B------:R-:W-:Y:S05]  /*2a90*/  @!P0 BRA `(.L_x_21) ;  /* 0x0000000400b48947 */ /* 0x000fea0003800000 */
.L_x_31:
[----:B------:R-:W-:-:S09]  /*2aa0*/  UISETP.NE.AND UP0, UPT, UR5, URZ, UPT ;  /* 0x000000ff0500728c */ /* 0x000fd2000bf05270 */
[----:B0-----:R-:W-:Y:S05]  /*2ab0*/  BRA.U !UP0, `(.L_x_25) ;  /* 0x0000000108687547 */ /* 0x001fea000b800000 */
[----:B0-----:R-:W5:Y:S01]  /*2ac0*/  LDG.E.64 R12, desc[UR8][R22.64] ;  /* 0x00000008160c7981 */ /* 0x001f62000c1e1b00 */
[----:B------:R-:W-:-:S04]  /*2ad0*/  IMAD R33, R0, UR5, RZ ;  /* 0x0000000500217c24 */ /* 0x000fc8000f8e02ff */
[----:B------:R-:W-:-:S06]  /*2ae0*/  IMAD.WIDE.U32 R24, R33, 0x8, R16 ;  /* 0x0000000821187825 */ /* 0x000fcc00078e0010 */
[----:B------:R-:W3:Y:S01]  /*2af0*/  LDG.E.64 R24, desc[UR8][R24.64] ;  /* 0x0000000818187981 */ /* 0x000ee2000c1e1b00 */
[----:B-12-4-:R-:W-:Y:S01]  /*2b00*/  MOV R8, 0x1 ;  /* 0x0000000100087802 */ /* 0x016fe20000000f00 */
[----:B-----5:R-:W0:Y:S01]  /*2b10*/  MUFU.RCP64H R9, R13 ;  /* 0x0000000d00097308 */ /* 0x020e220000001800 */
[----:B---3--:R-:W-:-:S04]  /*2b20*/  FSETP.GEU.AND P1, PT, |R25|, 6.5827683646048100446e-37, PT ;  /* 0x036000001900780b */ /* 0x008fc80003f2e200 */
[----:B0-----:R-:W-:-:S08]  /*2b30*/  DFMA R10, -R12, R8, 1 ;  /* 0x3ff000000c0a742b */ /* 0x001fd00000000108 */
[----:B------:R-:W-:-:S08]  /*2b40*/  DFMA R10, R10, R10, R10 ;  /* 0x0000000a0a0a722b */ /* 0x000fd0000000000a */
        /* <DEDUP_REMOVED lines=14> */
.L_x_26:
[----:B------:R-:W-:-:S05]  /*2c30*/  IMAD.WIDE.U32 R10, R33, 0x8, R18 ;  /* 0x00000008210a7825 */ /* 0x000fca00078e0012 */
[----:B------:R1:W-:Y:S01]  /*2c40*/  STG.E.64 desc[UR8][R10.64], R8 ;  /* 0x000000080a007986 */ /* 0x0003e2000c101b08 */
[----:B------:R-:W-:Y:S05]  /*2c50*/  BRA `(.L_x_27) ;  /* 0x00000000000c7947 */ /* 0x000fea0003800000 */
.L_x_25:
[----:B-12-4-:R-:W-:Y:S02]  /*2c60*/  IMAD.MOV.U32 R8, RZ, RZ, 0x0 ;  /* 0x00000000ff087424 */ /* 0x016fe400078e00ff */
[----:B------:R-:W-:-:S05]  /*2c70*/  IMAD.MOV.U32 R9, RZ, RZ, 0x3ff00000 ;  /* 0x3ff00000ff097424 */ /* 0x000fca00078e00ff */
[----:B0-----:R0:W-:Y:S02]  /*2c80*/  STG.E.64 desc[UR8][R20.64], R8 ;  /* 0x0000000814007986 */ /* 0x0011e4000c101b08 */
.L_x_27:
[----:B------:R-:W2:Y:S01]  /*2c90*/  LDG.E.64 R12, desc[UR8][R22.64] ;  /* 0x00000008160c7981 */ /* 0x000ea2000c1e1b00 */
[----:B------:R-:W-:-:S04]  /*2ca0*/  IMAD R33, R0, UR5, R0 ;  /* 0x0000000500217c24 */ /* 0x000fc8000f8e0200 */
[----:B------:R-:W-:-:S06]  /*2cb0*/  IMAD.WIDE.U32 R24, R33, 0x8, R16 ;  /* 0x0000000821187825 */ /* 0x000fcc00078e0010 */
[----:B------:R-:W4:Y:S01]  /*2cc0*/  LDG.E.64 R24, desc[UR8][R24.64] ;  /* 0x0000000818187981 */ /* 0x000f22000c1e1b00 */
[----:B01----:R-:W-:Y:S01]  /*2cd0*/  HFMA2 R8, -RZ, RZ, 0, 5.9604644775390625e-08 ;  /* 0x00000001ff087431 */ /* 0x003fe200000001ff */
[----:B--2---:R-:W3:Y:S01]  /*2ce0*/  MUFU.RCP64H R9, R13 ;  /* 0x0000000d00097308 */ /* 0x004ee20000001800 */
[----:B----4-:R-:W-:-:S04]  /*2cf0*/  FSETP.GEU.AND P1, PT, |R25|, 6.5827683646048100446e-37, PT ;  /* 0x036000001900780b */ /* 0x010fc80003f2e200 */
[----:B---3--:R-:W-:-:S08]  /*2d00*/  DFMA R10, -R12, R8, 1 ;  /* 0x3ff000000c0a742b */ /* 0x008fd00000000108 */
        /* <DEDUP_REMOVED lines=15> */
.L_x_28:
[----:B------:R-:W-:-:S05]  /*2e00*/  IMAD.WIDE.U32 R10, R33, 0x8, R18 ;  /* 0x00000008210a7825 */ /* 0x000fca00078e0012 */
[----:B------:R0:W-:Y:S04]  /*2e10*/  STG.E.64 desc[UR8][R10.64], R8 ;  /* 0x000000080a007986 */ /* 0x0001e8000c101b08 */
[----:B------:R-:W2:Y:S01]  /*2e20*/  LDG.E.64 R12, desc[UR8][R22.64] ;  /* 0x00000008160c7981 */ /* 0x000ea2000c1e1b00 */
[----:B------:R-:W-:-:S04]  /*2e30*/  VIADD R33, R33, UR6 ;  /* 0x0000000621217c36 */ /* 0x000fc80008000000 */
[----:B------:R-:W-:-:S06]  /*2e40*/  IMAD.WIDE.U32 R24, R33, 0x8, R16 ;  /* 0x0000000821187825 */ /* 0x000fcc00078e0010 */
[----:B------:R-:W3:Y:S01]  /*2e50*/  LDG.E.64 R24, desc[UR8][R24.64] ;  /* 0x0000000818187981 */ /* 0x000ee2000c1e1b00 */
[----:B------:R-:W-:Y:S01]  /*2e60*/  IMAD.MOV.U32 R14, RZ, RZ, 0x1 ;  /* 0x00000001ff0e7424 */ /* 0x000fe200078e00ff */
[----:B--2---:R-:W1:Y:S01]  /*2e70*/  MUFU.RCP64H R15, R13 ;  /* 0x0000000d000f7308 */ /* 0x004e620000001800 */
[----:B---3--:R-:W-:-:S04]  /*2e80*/  FSETP.GEU.AND P1, PT, |R25|, 6.5827683646048100446e-37, PT ;  /* 0x036000001900780b */ /* 0x008fc80003f2e200 */
[----:B-1----:R-:W-:-:S08]  /*2e90*/  DFMA R26, -R12, R14, 1 ;  /* 0x3ff000000c1a742b */ /* 0x002fd0000000010e */
[----:B------:R-:W-:-:S08]  /*2ea0*/  DFMA R26, R26, R26, R26 ;  /* 0x0000001a1a1a722b */ /* 0x000fd0000000001a */
[----:B------:R-:W-:-:S08]  /*2eb0*/  DFMA R26, R14, R26, R14 ;  /* 0x0000001a0e1a722b */ /* 0x000fd0000000000e */
[----:B------:R-:W-:-:S08]  /*2ec0*/  DFMA R14, -R12, R26, 1 ;  /* 0x3ff000000c0e742b */ /* 0x000fd0000000011a */
[----:B------:R-:W-:-:S08]  /*2ed0*/  DFMA R14, R26, R14, R26 ;  /* 0x0000000e1a0e722b */ /* 0x000fd0000000001a */
[----:B0-----:R-:W-:-:S08]  /*2ee0*/  DMUL R8, R24, R14 ;  /* 0x0000000e18087228 */ /* 0x001fd00000000000 */
[----:B------:R-:W-:-:S08]  /*2ef0*/  DFMA R10, -R12, R8, R24 ;  /* 0x000000080c0a722b */ /* 0x000fd00000000118 */
[----:B------:R-:W-:-:S10]  /*2f00*/  DFMA R8, R14, R10, R8 ;  /* 0x0000000a0e08722b */ /* 0x000fd40000000008 */
[----:B------:R-:W-:-:S05]  /*2f10*/  FFMA R7, RZ, R13, R9 ;  /* 0x0000000dff077223 */ /* 0x000fca0000000009 */
[----:B------:R-:W-:-:S13]  /*2f20*/  FSETP.GT.AND P0, PT, |R7|, 1.469367938527859385e-39, PT ;  /* 0x001000000700780b */ /* 0x000fda0003f04200 */
[----:B------:R-:W-:Y:S05]  /*2f30*/  @P0 BRA P1, `(.L_x_29) ;  /* 0x0000000000140947 */ /* 0x000fea0000800000 */
[----:B------:R-:W-:Y:S02]  /*2f40*/  MOV R7, R25 ;  /* 0x0000001900077202 */ /* 0x000fe40000000f00 */
[----:B------:R-:W-:-:S07]  /*2f50*/  MOV R8, 0x2f70 ;  /* 0x00002f7000087802 */ /* 0x000fce0000000f00 */
[----:B------:R-:W-:Y:S05]  /*2f60*/  CALL.REL.NOINC `($__internal_0_$__cuda_sm20_div_rn_f64_full) ;  /* 0x0000000000a07944 */ /* 0x000fea0003c00000 */
[----:B------:R-:W-:Y:S02]  /*2f70*/  IMAD.MOV.U32 R8, RZ, RZ, R26 ;  /* 0x000000ffff087224 */ /* 0x000fe400078e001a */
[----:B------:R-:W-:-:S07]  /*2f80*/  IMAD.MOV.U32 R9, RZ, RZ, R27 ;  /* 0x000000ffff097224 */ /* 0x000fce00078e001b */
.L_x_29:
[----:B------:R-:W-:-:S05]  /*2f90*/  IMAD.WIDE.U32 R10, R33, 0x8, R18 ;  /* 0x00000008210a7825 */ /* 0x000fca00078e0012 */
[----:B------:R0:W-:Y:S04]  /*2fa0*/  STG.E.64 desc[UR8][R10.64], R8 ;  /* 0x000000080a007986 */ /* 0x0001e8000c101b08 */
[----:B------:R-:W2:Y:S01]  /*2fb0*/  LDG.E.64 R12, desc[UR8][R22.64] ;  /* 0x00000008160c7981 */ /* 0x000ea2000c1e1b00 */
[----:B------:R-:W-:-:S05]  /*2fc0*/  IADD3 R33, PT, PT, R33, UR6, RZ ;  /* 0x0000000621217c10 */ /* 0x000fca000fffe0ff */
        /* <DEDUP_REMOVED lines=19> */
[----:B------:R-:W-:Y:S01]  /*3100*/  MOV R8, R26 ;  /* 0x0000001a00087202 */ /* 0x000fe20000000f00 */
[----:B------:R-:W-:-:S07]  /*3110*/  IMAD.MOV.U32 R9, RZ, RZ, R27 ;  /* 0x000000ffff097224 */ /* 0x000fce00078e001b */
.L_x_30:
[----:B------:R-:W-:Y:S01]  /*3120*/  IMAD.WIDE.U32 R10, R33, 0x8, R18 ;  /* 0x00000008210a7825 */ /* 0x000fe200078e0012 */
[----:B------:R-:W-:-:S04]  /*3130*/  UIADD3 UR5, UPT, UPT, UR5, 0x4, URZ ;  /* 0x0000000405057890 */ /* 0x000fc8000fffe0ff */
[----:B------:R0:W-:Y:S01]  /*3140*/  STG.E.64 desc[UR8][R10.64], R8 ;  /* 0x000000080a007986 */ /* 0x0001e2000c101b08 */
[----:B------:R-:W-:-:S09]  /*3150*/  UISETP.NE.AND UP0, UPT, UR5, UR6, UPT ;  /* 0x000000060500728c */ /* 0x000fd2000bf05270 */
[----:B------:R-:W-:Y:S05]  /*3160*/  BRA.U UP0, `(.L_x_31) ;  /* 0xfffffff9004c7547 */ /* 0x000fea000b83ffff */
.L_x_21:
[----:B------:R-:W5:Y:S01]  /*3170*/  LDCU UR5, c[0x0][0x398] ;  /* 0x00007300ff0577ac */ /* 0x000f620008000800 */
[----:B------:R-:W-:Y:S01]  /*3180*/  VIADD R2, R2, 0x1 ;  /* 0x0000000102027836 */ /* 0x000fe20000000000 */
[----:B------:R-:W-:Y:S01]  /*3190*/  IADD3 R3, PT, PT, R3, 0x1, RZ ;  /* 0x0000000103037810 */ /* 0x000fe20007ffe0ff */
[----:B------:R-:W-:Y:S01]  /*31a0*/  VIADD R4, R4, 0x1 ;  /* 0x0000000104047836 */ /* 0x000fe20000000000 */
[----:B------:R-:W-:-:S04]  /*31b0*/  UIADD3 UR4, UPT, UPT, UR4, 0x1, URZ ;  /* 0x0000000104047890 */ /* 0x000fc8000fffe0ff */
[----:B-----5:R-:W-:-:S09]  /*31c0*/  UISETP.NE.AND UP0, UPT, UR4, UR5, UPT ;  /* 0x000000050400728c */ /* 0x020fd2000bf05270 */
[----:B------:R-:W-:Y:S05]  /*31d0*/  BRA.U UP0, `(.L_x_32) ;  /* 0xffffffcd00b47547 */ /* 0x000fea000b83ffff */
[----:B0-----:R-:W-:Y:S05]  /*31e0*/  EXIT ;  /* 0x000000000000794d */ /* 0x001fea0003800000 */
        .weak           $__internal_0_$__cuda_sm20_div_rn_f64_full
        .type           $__internal_0_$__cuda_sm20_div_rn_f64_full,@function
        .size           $__internal_0_$__cuda_sm20_div_rn_f64_full,(.L_x_39 - $__internal_0_$__cuda_sm20_div_rn_f64_full)
$__internal_0_$__cuda_sm20_div_rn_f64_full:
[C---:B------:R-:W-:Y:S02]  /*31f0*/  FSETP.GEU.AND P0, PT, |R13|.reuse, 1.469367938527859385e-39, PT ;  /* 0x001000000d00780b */ /* 0x040fe40003f0e200 */
[----:B------:R-:W-:Y:S02]  /*3200*/  LOP3.LUT R14, R13, 0x800fffff, RZ, 0xc0, !PT ;  /* 0x800fffff0d0e7812 */ /* 0x000fe400078ec0ff */
[----:B------:R-:W-:Y:S02]  /*3210*/  MOV R10, 0x1 ;  /* 0x00000001000a7802 */ /* 0x000fe40000000f00 */
[----:B------:R-:W-:Y:S01]  /*3220*/  LOP3.LUT R15, R14, 0x3ff00000, RZ, 0xfc, !PT ;  /* 0x3ff000000e0f7812 */ /* 0x000fe200078efcff */
[----:B------:R-:W-:Y:S01]  /*3230*/  IMAD.MOV.U32 R14, RZ, RZ, R12 ;  /* 0x000000ffff0e7224 */ /* 0x000fe200078e000c */
[----:B------:R-:W-:-:S05]  /*3240*/  MOV R9, 0x1ca00000 ;  /* 0x1ca0000000097802 */ /* 0x000fca0000000f00 */
[----:B------:R-:W-:-:S06]  /*3250*/  @!P0 DMUL R14, R12, 8.98846567431157953865e+307 ;  /* 0x7fe000000c0e8828 */ /* 0x000fcc0000000000 */
[----:B------:R-:W0:Y:S02]  /*3260*/  MUFU.RCP64H R11, R15 ;  /* 0x0000000f000b7308 */ /* 0x000e240000001800 */
[----:B0-----:R-:W-:-:S08]  /*3270*/  DFMA R28, R10, -R14, 1 ;  /* 0x3ff000000a1c742b */ /* 0x001fd0000000080e */
[----:B------:R-:W-:-:S08]  /*3280*/  DFMA R28, R28, R28, R28 ;  /* 0x0000001c1c1c722b */ /* 0x000fd0000000001c */
[----:B------:R-:W-:Y:S01]  /*3290*/  DFMA R28, R10, R28, R10 ;  /* 0x0000001c0a1c722b */ /* 0x000fe2000000000a */
[----:B------:R-:W-:Y:S01]  /*32a0*/  IMAD.MOV.U32 R11, RZ, RZ, R7 ;  /* 0x000000ffff0b7224 */ /* 0x000fe200078e0007 */
[----:B------:R-:W-:Y:S01]  /*32b0*/  LOP3.LUT R7, R13, 0x7ff00000, RZ, 0xc0, !PT ;  /* 0x7ff000000d077812 */ /* 0x000fe200078ec0ff */
[----:B------:R-:W-:-:S03]  /*32c0*/  IMAD.MOV.U32 R10, RZ, RZ, R24 ;  /* 0x000000ffff0a7224 */ /* 0x000fc600078e0018 */
[----:B------:R-:W-:Y:S02]  /*32d0*/  LOP3.LUT R30, R11, 0x7ff00000, RZ, 0xc0, !PT ;  /* 0x7ff000000b1e7812 */ /* 0x000fe400078ec0ff */
[----:B------:R-:W-:Y:S01]  /*32e0*/  DFMA R26, R28, -R14, 1 ;  /* 0x3ff000001c1a742b */ /* 0x000fe2000000080e */
[----:B------:R-:W-:Y:S01]  /*32f0*/  IMAD.MOV.U32 R24, RZ, RZ, R10 ;  /* 0x000000ffff187224 */ /* 0x000fe200078e000a */
[----:B------:R-:W-:Y:S01]  /*3300*/  ISETP.GE.U32.AND P2, PT, R30, R7, PT ;  /* 0x000000071e00720c */ /* 0x000fe20003f46070 */
[----:B------:R-:W-:-:S03]  /*3310*/  IMAD.MOV.U32 R31, RZ, RZ, R30 ;  /* 0x000000ffff1f7224 */ /* 0x000fc600078e001e */
[----:B------:R-:W-:Y:S02]  /*3320*/  SEL R25, R9, 0x63400000, !P2 ;  /* 0x6340000009197807 */ /* 0x000fe40005000000 */
[----:B------:R-:W-:Y:S01]  /*3330*/  DFMA R26, R28, R26, R28 ;  /* 0x0000001a1c1a722b */ /* 0x000fe2000000001c */
[----:B------:R-:W-:Y:S02]  /*3340*/  FSETP.GEU.AND P2, PT, |R11|, 1.469367938527859385e-39, PT ;  /* 0x001000000b00780b */ /* 0x000fe40003f4e200 */
[----:B------:R-:W-:-:S11]  /*3350*/  LOP3.LUT R25, R25, 0x800fffff, R11, 0xf8, !PT ;  /* 0x800fffff19197812 */ /* 0x000fd600078ef80b */
[----:B------:R-:W-:Y:S05]  /*3360*/  @P2 BRA `(.L_x_33) ;  /* 0x0000000000202947 */ /* 0x000fea0003800000 */
[----:B------:R-:W-:Y:S02]  /*3370*/  LOP3.LUT R29, R13, 0x7ff00000, RZ, 0xc0, !PT ;  /* 0x7ff000000d1d7812 */ /* 0x000fe400078ec0ff */
[----:B------:R-:W-:Y:S02]  /*3380*/  MOV R28, RZ ;  /* 0x000000ff001c7202 */ /* 0x000fe40000000f00 */
[----:B------:R-:W-:-:S04]  /*3390*/  ISETP.GE.U32.AND P2, PT, R30, R29, PT ;  /* 0x0000001d1e00720c */ /* 0x000fc80003f46070 */
[----:B------:R-:W-:-:S04]  /*33a0*/  SEL R29, R9, 0x63400000, !P2 ;  /* 0x63400000091d7807 */ /* 0x000fc80005000000 */
[----:B------:R-:W-:-:S04]  /*33b0*/  LOP3.LUT R29, R29, 0x80000000, R11, 0xf8, !PT ;  /* 0x800000001d1d7812 */ /* 0x000fc800078ef80b */
[----:B------:R-:W-:-:S06]  /*33c0*/  LOP3.LUT R29, R29, 0x100000, RZ, 0xfc, !PT ;  /* 0x001000001d1d7812 */ /* 0x000fcc00078efcff */
[----:B------:R-:W-:-:S10]  /*33d0*/  DFMA R24, R24, 2, -R28 ;  /* 0x400000001818782b */ /* 0x000fd4000000081c */
[----:B------:R-:W-:-:S07]  /*33e0*/  LOP3.LUT R31, R25, 0x7ff00000, RZ, 0xc0, !PT ;  /* 0x7ff00000191f7812 */ /* 0x000fce00078ec0ff */
.L_x_33:
[----:B------:R-:W-:Y:S01]  /*33f0*/  DMUL R34, R26, R24 ;  /* 0x000000181a227228 */ /* 0x000fe20000000000 */
[----:B------:R-:W-:-:S07]  /*3400*/  @!P0 LOP3.LUT R7, R15, 0x7ff00000, RZ, 0xc0, !PT ;  /* 0x7ff000000f078812 */ /* 0x000fce00078ec0ff */
[----:B------:R-:W-:-:S08]  /*3410*/  DFMA R28, R34, -R14, R24 ;  /* 0x8000000e221c722b */ /* 0x000fd00000000018 */
[----:B------:R-:W-:Y:S01]  /*3420*/  DFMA R28, R26, R28, R34 ;  /* 0x0000001c1a1c722b */ /* 0x000fe20000000022 */
[----:B------:R-:W-:Y:S02]  /*3430*/  VIADD R26, R31, 0xffffffff ;  /* 0xffffffff1f1a7836 */ /* 0x000fe40000000000 */
[----:B------:R-:W-:-:S03]  /*3440*/  VIADD R27, R7, 0xffffffff ;  /* 0xffffffff071b7836 */ /* 0x000fc60000000000 */
[----:B------:R-:W-:-:S04]  /*3450*/  ISETP.GT.U32.AND P0, PT, R26, 0x7feffffe, PT ;  /* 0x7feffffe1a00780c */ /* 0x000fc80003f04070 */
[----:B------:R-:W-:-:S13]  /*3460*/  ISETP.GT.U32.OR P0, PT, R27, 0x7feffffe, P0 ;  /* 0x7feffffe1b00780c */ /* 0x000fda0000704470 */
[----:B------:R-:W-:Y:S05]  /*3470*/  @P0 BRA `(.L_x_34) ;  /* 0x00000000006c0947 */ /* 0x000fea0003800000 */
[----:B------:R-:W-:-:S04]  /*3480*/  LOP3.LUT R11, R13, 0x7ff00000, RZ, 0xc0, !PT ;  /* 0x7ff000000d0b7812 */ /* 0x000fc800078ec0ff */
[CC--:B------:R-:W-:Y:S02]  /*3490*/  VIADDMNMX R7, R30.reuse, -R11.reuse, 0xb9600000, !PT ;  /* 0xb96000001e077446 */ /* 0x0c0fe4000780090b */
[----:B------:R-:W-:Y:S02]  /*34a0*/  ISETP.GE.U32.AND P0, PT, R30, R11, PT ;  /* 0x0000000b1e00720c */ /* 0x000fe40003f06070 */
[----:B------:R-:W-:Y:S02]  /*34b0*/  VIMNMX R7, PT, PT, R7, 0x46a00000, PT ;  /* 0x46a0000007077848 */ /* 0x000fe40003fe0100 */
[----:B------:R-:W-:-:S04]  /*34c0*/  SEL R10, R9, 0x63400000, !P0 ;  /* 0x63400000090a7807 */ /* 0x000fc80004000000 */
[----:B------:R-:W-:Y:S01]  /*34d0*/  IADD3 R7, PT, PT, -R10, R7, RZ ;  /* 0x000000070a077210 */ /* 0x000fe20007ffe1ff */
[----:B------:R-:W-:-:S04]  /*34e0*/  IMAD.MOV.U32 R10, RZ, RZ, RZ ;  /* 0x000000ffff0a7224 */ /* 0x000fc800078e00ff */
[----:B------:R-:W-:-:S06]  /*34f0*/  VIADD R11, R7, 0x7fe00000 ;  /* 0x7fe00000070b7836 */ /* 0x000fcc0000000000 */
[----:B------:R-:W-:-:S10]  /*3500*/  DMUL R26, R28, R10 ;  /* 0x0000000a1c1a7228 */ /* 0x000fd40000000000 */
[----:B------:R-:W-:-:S13]  /*3510*/  FSETP.GTU.AND P0, PT, |R27|, 1.469367938527859385e-39, PT ;  /* 0x001000001b00780b */ /* 0x000fda0003f0c200 */
[----:B------:R-:W-:Y:S05]  /*3520*/  @P0 BRA `(.L_x_35) ;  /* 0x0000000000940947 */ /* 0x000fea0003800000 */
[----:B------:R-:W-:-:S06]  /*3530*/  DFMA R14, R28, -R14, R24 ;  /* 0x8000000e1c0e722b */ /* 0x000fcc0000000018 */
[----:B------:R-:W-:-:S04]  /*3540*/  MOV R14, RZ ;  /* 0x000000ff000e7202 */ /* 0x000fc80000000f00 */
[C---:B------:R-:W-:Y:S02]  /*3550*/  FSETP.NEU.AND P0, PT, R15.reuse, RZ, PT ;  /* 0x000000ff0f00720b */ /* 0x040fe40003f0d000 */
[----:B------:R-:W-:-:S04]  /*3560*/  LOP3.LUT R13, R15, 0x80000000, R13, 0x48, !PT ;  /* 0x800000000f0d7812 */ /* 0x000fc800078e480d */
[----:B------:R-:W-:-:S07]  /*3570*/  LOP3.LUT R15, R13, R11, RZ, 0xfc, !PT ;  /* 0x0000000b0d0f7212 */ /* 0x000fce00078efcff */
[----:B------:R-:W-:Y:S05]  /*3580*/  @!P0 BRA `(.L_x_35) ;  /* 0x00000000007c8947 */ /* 0x000fea0003800000 */
[----:B------:R-:W-:Y:S01]  /*3590*/  IMAD.MOV R11, RZ, RZ, -R7 ;  /* 0x000000ffff0b7224 */ /* 0x000fe200078e0a07 */
[----:B------:R-:W-:Y:S01]  /*35a0*/  DMUL.RP R14, R28, R14 ;  /* 0x0000000e1c0e7228 */ /* 0x000fe20000008000 */
[----:B------:R-:W-:Y:S01]  /*35b0*/  IMAD.MOV.U32 R10, RZ, RZ, RZ ;  /* 0x000000ffff0a7224 */ /* 0x000fe200078e00ff */
[----:B------:R-:W-:-:S05]  /*35c0*/  IADD3 R7, PT, PT, -R7, -0x43300000, RZ ;  /* 0xbcd0000007077810 */ /* 0x000fca0007ffe1ff */
[----:B------:R-:W-:-:S03]  /*35d0*/  DFMA R10, R26, -R10, R28 ;  /* 0x8000000a1a0a722b */ /* 0x000fc6000000001c */
[----:B------:R-:W-:-:S07]  /*35e0*/  LOP3.LUT R13, R15, R13, RZ, 0x3c, !PT ;  /* 0x0000000d0f0d7212 */ /* 0x000fce00078e3cff */
[----:B------:R-:W-:-:S04]  /*35f0*/  FSETP.NEU.AND P0, PT, |R11|, R7, PT ;  /* 0x000000070b00720b */ /* 0x000fc80003f0d200 */
[----:B------:R-:W-:Y:S02]  /*3600*/  FSEL R26, R14, R26, !P0 ;  /* 0x0000001a0e1a7208 */ /* 0x000fe40004000000 */
[----:B------:R-:W-:Y:S01]  /*3610*/  FSEL R27, R13, R27, !P0 ;  /* 0x0000001b0d1b7208 */ /* 0x000fe20004000000 */
[----:B------:R-:W-:Y:S06]  /*3620*/  BRA `(.L_x_35) ;  /* 0x0000000000547947 */ /* 0x000fec0003800000 */
.L_x_34:
[----:B------:R-:W-:-:S14]  /*3630*/  DSETP.NAN.AND P0, PT, R10, R10, PT ;  /* 0x0000000a0a00722a */ /* 0x000fdc0003f08000 */
[----:B------:R-:W-:Y:S05]  /*3640*/  @P0 BRA `(.L_x_36) ;  /* 0x0000000000440947 */ /* 0x000fea0003800000 */
[----:B------:R-:W-:-:S14]  /*3650*/  DSETP.NAN.AND P0, PT, R12, R12, PT ;  /* 0x0000000c0c00722a */ /* 0x000fdc0003f08000 */
[----:B------:R-:W-:Y:S05]  /*3660*/  @P0 BRA `(.L_x_37) ;  /* 0x0000000000300947 */ /* 0x000fea0003800000 */
[----:B------:R-:W-:Y:S01]  /*3670*/  ISETP.NE.AND P0, PT, R31, R7, PT ;  /* 0x000000071f00720c */ /* 0x000fe20003f05270 */
[----:B------:R-:W-:Y:S01]  /*3680*/  IMAD.MOV.U32 R27, RZ, RZ, -0x80000 ;  /* 0xfff80000ff1b7424 */ /* 0x000fe200078e00ff */
[----:B------:R-:W-:-:S11]  /*3690*/  MOV R26, 0x0 ;  /* 0x00000000001a7802 */ /* 0x000fd60000000f00 */
[----:B------:R-:W-:Y:S05]  /*36a0*/  @!P0 BRA `(.L_x_35) ;  /* 0x0000000000348947 */ /* 0x000fea0003800000 */
[----:B------:R-:W-:Y:S02]  /*36b0*/  ISETP.NE.AND P0, PT, R31, 0x7ff00000, PT ;  /* 0x7ff000001f00780c */ /* 0x000fe40003f05270 */
[----:B------:R-:W-:Y:S02]  /*36c0*/  LOP3.LUT R27, R11, 0x80000000, R13, 0x48, !PT ;  /* 0x800000000b1b7812 */ /* 0x000fe400078e480d */
[----:B------:R-:W-:-:S13]  /*36d0*/  ISETP.EQ.OR P0, PT, R7, RZ, !P0 ;  /* 0x000000ff0700720c */ /* 0x000fda0004702670 */
[----:B------:R-:W-:Y:S01]  /*36e0*/  @P0 LOP3.LUT R7, R27, 0x7ff00000, RZ, 0xfc, !PT ;  /* 0x7ff000001b070812 */ /* 0x000fe200078efcff */
[----:B------:R-:W-:Y:S01]  /*36f0*/  @!P0 IMAD.MOV.U32 R26, RZ, RZ, RZ ;  /* 0x000000ffff1a8224 */ /* 0x000fe200078e00ff */
[----:B------:R-:W-:-:S03]  /*3700*/  @P0 MOV R26, RZ ;  /* 0x000000ff001a0202 */ /* 0x000fc60000000f00 */
[----:B------:R-:W-:Y:S01]  /*3710*/  @P0 IMAD.MOV.U32 R27, RZ, RZ, R7 ;  /* 0x000000ffff1b0224 */ /* 0x000fe200078e0007 */
[----:B------:R-:W-:Y:S06]  /*3720*/  BRA `(.L_x_35) ;  /* 0x0000000000147947 */ /* 0x000fec0003800000 */
.L_x_37:
[----:B------:R-:W-:Y:S01]  /*3730*/  LOP3.LUT R27, R13, 0x80000, RZ, 0xfc, !PT ;  /* 0x000800000d1b7812 */ /* 0x000fe200078efcff */
[----:B------:R-:W-:Y:S01]  /*3740*/  IMAD.MOV.U32 R26, RZ, RZ, R12 ;  /* 0x000000ffff1a7224 */ /* 0x000fe200078e000c */
[----:B------:R-:W-:Y:S06]  /*3750*/  BRA `(.L_x_35) ;  /* 0x0000000000087947 */ /* 0x000fec0003800000 */
.L_x_36:
[----:B------:R-:W-:Y:S02]  /*3760*/  LOP3.LUT R27, R11, 0x80000, RZ, 0xfc, !PT ;  /* 0x000800000b1b7812 */ /* 0x000fe400078efcff */
[----:B------:R-:W-:-:S07]  /*3770*/  MOV R26, R10 ;  /* 0x0000000a001a7202 */ /* 0x000fce0000000f00 */
.L_x_35:
[----:B------:R-:W-:-:S04]  /*3780*/  IMAD.MOV.U32 R9, RZ, RZ, 0x0 ;  /* 0x00000000ff097424 */ /* 0x000fc800078e00ff */
[----:B------:R-:W-:Y:S05]  /*3790*/  RET.REL.NODEC R8 `(_Z16LU_FactorizationPdS_S_i) ;  /* 0xffffffc808187950 */ /* 0x000fea0003c3ffff */
.L_x_38:
[----:B------:R-:W-:-:S00]  /*37a0*/  BRA `(.L_x_38) ;  /* 0xfffffffc00fc7947 */ /* 0x000fc0000383ffff */
[----:B------:R-:W-:-:S00]  /*37b0*/  NOP ;  /* 0x0000000000007918 */ /* 0x000fc00000000000 */
        /* <DEDUP_REMOVED lines=12> */
.L_x_39:


//--------------------- .nv.shared.reserved.0     --------------------------
	.section	.nv.shared.reserved.0,"aw",@nobits
	.weak		__nv_reservedSMEM_offset_0_alias
	.size		__nv_reservedSMEM_offset_0_alias, 0, 64
	.other		__nv_reservedSMEM_offset_0_alias,@"STO_CUDA_RESERVED_SHARED STV_DEFAULT"
__nv_reservedSMEM_offset_0_alias:
	.zero		0
	.zero		64


//--------------------- .nv.constant0._Z16LU_FactorizationPdS_S_i --------------------------
	.section	.nv.constant0._Z16LU_FactorizationPdS_S_i,"a",@progbits
	.sectionflags	@""
	.align	4
.nv.constant0._Z16LU_FactorizationPdS_S_i:
	.zero		924


//--------------------- SYMBOLS --------------------------

	.type		.nv.reservedSmem.offset0,@object
	.size		.nv.reservedSmem.offset0,0x4
